	.target	sm_100a

	.elftype	@"ET_EXEC"


//--------------------- .note.nv.tkinfo           --------------------------
	.section	.note.nv.tkinfo,"",@"SHT_NOTE"
	.sectionflags	@"SHF_NOTE_NV_TKINFO"
	.tkinfo
        /*0018*/ 	.word	0x00000002
        /*0030*/ 	.string	""
        /*0030*/ 	.string	"ptxas"
        /*0030*/ 	.string	"Cuda compilation tools, release 13.0, V13.0.88"
        /*0030*/ 	.string	"Build cuda_13.0.r13.0/compiler.36424714_0"
        /*0030*/ 	.string	"-arch sm_100a -m 64 "



//--------------------- .note.nv.cuinfo           --------------------------
	.section	.note.nv.cuinfo,"",@"SHT_NOTE"
	.sectionflags	@"SHF_NOTE_NV_CUINFO"
        /*0018*/ 	.short	0x0002
        /*001a*/ 	.short	0x0064
        /*001c*/ 	.short	0x0082
	.zero		2


//--------------------- .nv.info                  --------------------------
	.section	.nv.info,"",@"SHT_CUDA_INFO"
	.align	4


	//----- nvinfo : EIATTR_REGCOUNT
	.align		4
        /*0000*/ 	.byte	0x04, 0x2f
        /*0002*/ 	.short	(.L_20 - .L_19)
	.align		4
.L_19:
        /*0004*/ 	.word	index@(_ZN7cutlass13device_kernelINS_4gemm6kernel13GemmUniversalIN4cute5tupleIJiiiiEEENS1_10collective13CollectiveMmaINS1_35MainloopSm100TmaUmmaWarpSpecializedILi4ELi2ELi2ENS5_IJNS4_1CILi1EEESB_SB_EEEEENS5_IJNSA_ILi128EEENSA_ILi256EEENSA_ILi32EEEEEEaNS5_IJlSB_lEEEaSI_NS4_8TiledMMAINS4_8MMA_AtomIJNS4_15SM100_MMA_S8_SSIaaiLi128ELi256ELNS4_4UMMA5MajorE0ELSN_0ELNSM_8SaturateE0EEEEEENS4_6LayoutISC_NS5_IJNSA_ILi0EEESS_SS_EEEEENS5_IJNS4_10UnderscoreESV_SV_EEEEENS4_13SM90_TMA_LOADENS4_14ComposedLayoutINS4_7SwizzleILi1ELi4ELi3EEENS4_18smem_ptr_flag_bitsILi8EEENSR_INS5_IJNSA_ILi8EEESG_EEENS5_IJSG_SB_EEEEEEEvNS4_8identityESY_S18_vS19_EENS_8epilogue10collective18CollectiveEpilogueINS1B_23Sm100TmaWarpSpecializedILi4ELi2ELi64ELb0ELb0EEEJSH_NS5_IJNSR_ISE_SB_EENSR_INSA_ILi64EEESB_EEEEEaSI_aSI_NS1B_6fusion15FusionCallbacksIS1F_NS1K_17LinearCombinationIaiaiLNS_15FloatRoundStyleE2EEESH_S1J_JEEENS4_5SM1004TMEM4LOAD26SM100_TMEM_LOAD_32dp32b64xESY_NSZ_INS10_ILi2ELi4ELi3EEES13_NSR_INS5_IJS14_S1H_EEENS5_IJS1H_SB_EEEEEEENS4_39AutoVectorizingCopyWithAssumedAlignmentILi128EEENS4_14SM90_TMA_STOREES1Y_S20_S20_EEEvvEEEEvNT_6ParamsE)
        /*0008*/ 	.word	0x000000af


	//----- nvinfo : EIATTR_FRAME_SIZE
	.align		4
.L_20:
        /*000c*/ 	.byte	0x04, 0x11
        /*000e*/ 	.short	(.L_22 - .L_21)
	.align		4
.L_21:
        /*0010*/ 	.word	index@($__internal_2_$__cuda_sm10x_tcgen05_guardrail_trap_unallocated_columns_being_dealloced)
        /*0014*/ 	.word	0x00000000


	//----- nvinfo : EIATTR_FRAME_SIZE
	.align		4
.L_22:
        /*0018*/ 	.byte	0x04, 0x11
        /*001a*/ 	.short	(.L_24 - .L_23)
	.align		4
.L_23:
        /*001c*/ 	.word	index@($__internal_1_$__cuda_sm10x_tcgen05_guardrail_trap_phase_invalid_during_alloc)
        /*0020*/ 	.word	0x00000000


	//----- nvinfo : EIATTR_FRAME_SIZE
	.align		4
.L_24:
        /*0024*/ 	.byte	0x04, 0x11
        /*0026*/ 	.short	(.L_26 - .L_25)
	.align		4
.L_25:
        /*0028*/ 	.word	index@($__internal_0_$__cuda_sm10x_tcgen05_guardrail_trap_col_being_dealloced_not_returned_by_alloc)
        /*002c*/ 	.word	0x00000000


	//----- nvinfo : EIATTR_FRAME_SIZE
	.align		4
.L_26:
        /*0030*/ 	.byte	0x04, 0x11
        /*0032*/ 	.short	(.L_28 - .L_27)
	.align		4
.L_27:
        /*0034*/ 	.word	index@(_ZN7cutlass13device_kernelINS_4gemm6kernel13GemmUniversalIN4cute5tupleIJiiiiEEENS1_10collective13CollectiveMmaINS1_35MainloopSm100TmaUmmaWarpSpecializedILi4ELi2ELi2ENS5_IJNS4_1CILi1EEESB_SB_EEEEENS5_IJNSA_ILi128EEENSA_ILi256EEENSA_ILi32EEEEEEaNS5_IJlSB_lEEEaSI_NS4_8TiledMMAINS4_8MMA_AtomIJNS4_15SM100_MMA_S8_SSIaaiLi128ELi256ELNS4_4UMMA5MajorE0ELSN_0ELNSM_8SaturateE0EEEEEENS4_6LayoutISC_NS5_IJNSA_ILi0EEESS_SS_EEEEENS5_IJNS4_10UnderscoreESV_SV_EEEEENS4_13SM90_TMA_LOADENS4_14ComposedLayoutINS4_7SwizzleILi1ELi4ELi3EEENS4_18smem_ptr_flag_bitsILi8EEENSR_INS5_IJNSA_ILi8EEESG_EEENS5_IJSG_SB_EEEEEEEvNS4_8identityESY_S18_vS19_EENS_8epilogue10collective18CollectiveEpilogueINS1B_23Sm100TmaWarpSpecializedILi4ELi2ELi64ELb0ELb0EEEJSH_NS5_IJNSR_ISE_SB_EENSR_INSA_ILi64EEESB_EEEEEaSI_aSI_NS1B_6fusion15FusionCallbacksIS1F_NS1K_17LinearCombinationIaiaiLNS_15FloatRoundStyleE2EEESH_S1J_JEEENS4_5SM1004TMEM4LOAD26SM100_TMEM_LOAD_32dp32b64xESY_NSZ_INS10_ILi2ELi4ELi3EEES13_NSR_INS5_IJS14_S1H_EEENS5_IJS1H_SB_EEEEEEENS4_39AutoVectorizingCopyWithAssumedAlignmentILi128EEENS4_14SM90_TMA_STOREES1Y_S20_S20_EEEvvEEEEvNT_6ParamsE)
        /*0038*/ 	.word	0x00000000


	//----- nvinfo : EIATTR_MIN_STACK_SIZE
	.align		4
.L_28:
        /*003c*/ 	.byte	0x04, 0x12
        /*003e*/ 	.short	(.L_30 - .L_29)
	.align		4
.L_29:
        /*0040*/ 	.word	index@(_ZN7cutlass13device_kernelINS_4gemm6kernel13GemmUniversalIN4cute5tupleIJiiiiEEENS1_10collective13CollectiveMmaINS1_35MainloopSm100TmaUmmaWarpSpecializedILi4ELi2ELi2ENS5_IJNS4_1CILi1EEESB_SB_EEEEENS5_IJNSA_ILi128EEENSA_ILi256EEENSA_ILi32EEEEEEaNS5_IJlSB_lEEEaSI_NS4_8TiledMMAINS4_8MMA_AtomIJNS4_15SM100_MMA_S8_SSIaaiLi128ELi256ELNS4_4UMMA5MajorE0ELSN_0ELNSM_8SaturateE0EEEEEENS4_6LayoutISC_NS5_IJNSA_ILi0EEESS_SS_EEEEENS5_IJNS4_10UnderscoreESV_SV_EEEEENS4_13SM90_TMA_LOADENS4_14ComposedLayoutINS4_7SwizzleILi1ELi4ELi3EEENS4_18smem_ptr_flag_bitsILi8EEENSR_INS5_IJNSA_ILi8EEESG_EEENS5_IJSG_SB_EEEEEEEvNS4_8identityESY_S18_vS19_EENS_8epilogue10collective18CollectiveEpilogueINS1B_23Sm100TmaWarpSpecializedILi4ELi2ELi64ELb0ELb0EEEJSH_NS5_IJNSR_ISE_SB_EENSR_INSA_ILi64EEESB_EEEEEaSI_aSI_NS1B_6fusion15FusionCallbacksIS1F_NS1K_17LinearCombinationIaiaiLNS_15FloatRoundStyleE2EEESH_S1J_JEEENS4_5SM1004TMEM4LOAD26SM100_TMEM_LOAD_32dp32b64xESY_NSZ_INS10_ILi2ELi4ELi3EEES13_NSR_INS5_IJS14_S1H_EEENS5_IJS1H_SB_EEEEEEENS4_39AutoVectorizingCopyWithAssumedAlignmentILi128EEENS4_14SM90_TMA_STOREES1Y_S20_S20_EEEvvEEEEvNT_6ParamsE)
        /*0044*/ 	.word	0x00000000
.L_30:


//--------------------- .nv.compat                --------------------------
	.section	.nv.compat,"",@"SHT_CUDA_COMPAT_INFO"
	.align	4
        /*0000*/ 	.byte	0x02, 0x09, 0x01, 0x00, 0x02, 0x02, 0x03, 0x00, 0x02, 0x05, 0x06, 0x00, 0x03, 0x07, 0x01, 0x01
        /*0010*/ 	.byte	0x02, 0x03, 0x01, 0x00, 0x02, 0x06, 0x01, 0x00, 0x04, 0x0b, 0x08, 0x00, 0x01, 0x00, 0x00, 0x00
        /*0020*/ 	.byte	0x00, 0x00, 0x00, 0x00


//--------------------- .nv.info._ZN7cutlass13device_kernelINS_4gemm6kernel13GemmUniversalIN4cute5tupleIJiiiiEEENS1_10collective13CollectiveMmaINS1_35MainloopSm100TmaUmmaWarpSpecializedILi4ELi2ELi2ENS5_IJNS4_1CILi1EEESB_SB_EEEEENS5_IJNSA_ILi128EEENSA_ILi256EEENSA_ILi32EEEEEEaNS5_IJlSB_lEEEaSI_NS4_8TiledMMAINS4_8MMA_AtomIJNS4_15SM100_MMA_S8_SSIaaiLi128ELi256ELNS4_4UMMA5MajorE0ELSN_0ELNSM_8SaturateE0EEEEEENS4_6LayoutISC_NS5_IJNSA_ILi0EEESS_SS_EEEEENS5_IJNS4_10UnderscoreESV_SV_EEEEENS4_13SM90_TMA_LOADENS4_14ComposedLayoutINS4_7SwizzleILi1ELi4ELi3EEENS4_18smem_ptr_flag_bitsILi8EEENSR_INS5_IJNSA_ILi8EEESG_EEENS5_IJSG_SB_EEEEEEEvNS4_8identityESY_S18_vS19_EENS_8epilogue10collective18CollectiveEpilogueINS1B_23Sm100TmaWarpSpecializedILi4ELi2ELi64ELb0ELb0EEEJSH_NS5_IJNSR_ISE_SB_EENSR_INSA_ILi64EEESB_EEEEEaSI_aSI_NS1B_6fusion15FusionCallbacksIS1F_NS1K_17LinearCombinationIaiaiLNS_15FloatRoundStyleE2EEESH_S1J_JEEENS4_5SM1004TMEM4LOAD26SM100_TMEM_LOAD_32dp32b64xESY_NSZ_INS10_ILi2ELi4ELi3EEES13_NSR_INS5_IJS14_S1H_EEENS5_IJS1H_SB_EEEEEEENS4_39AutoVectorizingCopyWithAssumedAlignmentILi128EEENS4_14SM90_TMA_STOREES1Y_S20_S20_EEEvvEEEEvNT_6ParamsE --------------------------
	.section	.nv.info._ZN7cutlass13device_kernelINS_4gemm6kernel13GemmUniversalIN4cute5tupleIJiiiiEEENS1_10collective13CollectiveMmaINS1_35MainloopSm100TmaUmmaWarpSpecializedILi4ELi2ELi2ENS5_IJNS4_1CILi1EEESB_SB_EEEEENS5_IJNSA_ILi128EEENSA_ILi256EEENSA_ILi32EEEEEEaNS5_IJlSB_lEEEaSI_NS4_8TiledMMAINS4_8MMA_AtomIJNS4_15SM100_MMA_S8_SSIaaiLi128ELi256ELNS4_4UMMA5MajorE0ELSN_0ELNSM_8SaturateE0EEEEEENS4_6LayoutISC_NS5_IJNSA_ILi0EEESS_SS_EEEEENS5_IJNS4_10UnderscoreESV_SV_EEEEENS4_13SM90_TMA_LOADENS4_14ComposedLayoutINS4_7SwizzleILi1ELi4ELi3EEENS4_18smem_ptr_flag_bitsILi8EEENSR_INS5_IJNSA_ILi8EEESG_EEENS5_IJSG_SB_EEEEEEEvNS4_8identityESY_S18_vS19_EENS_8epilogue10collective18CollectiveEpilogueINS1B_23Sm100TmaWarpSpecializedILi4ELi2ELi64ELb0ELb0EEEJSH_NS5_IJNSR_ISE_SB_EENSR_INSA_ILi64EEESB_EEEEEaSI_aSI_NS1B_6fusion15FusionCallbacksIS1F_NS1K_17LinearCombinationIaiaiLNS_15FloatRoundStyleE2EEESH_S1J_JEEENS4_5SM1004TMEM4LOAD26SM100_TMEM_LOAD_32dp32b64xESY_NSZ_INS10_ILi2ELi4ELi3EEES13_NSR_INS5_IJS14_S1H_EEENS5_IJS1H_SB_EEEEEEENS4_39AutoVectorizingCopyWithAssumedAlignmentILi128EEENS4_14SM90_TMA_STOREES1Y_S20_S20_EEEvvEEEEvNT_6ParamsE,"",@"SHT_CUDA_INFO"
	.sectionflags	@""
	.align	4


	//----- nvinfo : EIATTR_CUDA_API_VERSION
	.align		4
        /*0000*/ 	.byte	0x04, 0x37
        /*0002*/ 	.short	(.L_32 - .L_31)
.L_31:
        /*0004*/ 	.word	0x00000082


	//----- nvinfo : EIATTR_KPARAM_INFO
	.align		4
.L_32:
        /*0008*/ 	.byte	0x04, 0x17
        /*000a*/ 	.short	(.L_34 - .L_33)
.L_33:
        /*000c*/ 	.word	0x00000000
        /*0010*/ 	.short	0x0000
        /*0012*/ 	.short	0x0000
        /*0014*/ 	.byte	0x00, 0xf0, 0x01, 0x20


	//----- nvinfo : EIATTR_AT_ENTRY_FRAGMENTS
	.align		4
.L_34:
        /*0018*/ 	.byte	0x04, 0x4f
        /*001a*/ 	.short	(.L_36 - .L_35)


	//   ....[0]....
.L_35:
        /*001c*/ 	.word	0x00000006


	//----- nvinfo : EIATTR_RESERVED_SMEM_USED
	.align		4
.L_36:
        /*0020*/ 	.byte	0x01, 0x41
	.zero		2


	//----- nvinfo : EIATTR_SPARSE_MMA_MASK
	.align		4
        /*0024*/ 	.byte	0x03, 0x50
        /*0026*/ 	.short	0x0000


	//----- nvinfo : EIATTR_TCGEN05_1CTA_USED
	.align		4
        /*0028*/ 	.byte	0x01, 0x51
	.zero		2


	//----- nvinfo : EIATTR_MAXREG_COUNT
	.align		4
        /*002c*/ 	.byte	0x03, 0x1b
        /*002e*/ 	.short	0x00ff


	//----- nvinfo : EIATTR_NUM_BARRIERS
	.align		4
        /*0030*/ 	.byte	0x02, 0x4c
        /*0032*/ 	.byte	0x07
	.zero		1


	//----- nvinfo : EIATTR_EXTERNS
	.align		4
        /*0034*/ 	.byte	0x04, 0x0f
        /*0036*/ 	.short	(.L_38 - .L_37)


	//   ....[0]....
	.align		4
.L_37:
        /*0038*/ 	.word	index@(__assertfail)


	//----- nvinfo : EIATTR_MERCURY_ISA_VERSION
	.align		4
.L_38:
        /*003c*/ 	.byte	0x03, 0x5f
        /*003e*/ 	.short	0x0101


	//----- nvinfo : EIATTR_INT_WARP_WIDE_INSTR_OFFSETS
	.align		4
        /*0040*/ 	.byte	0x04, 0x31
        /*0042*/ 	.short	(.L_40 - .L_39)


	//   ....[0]....
.L_39:
        /*0044*/ 	.word	0x00001db0


	//   ....[1]....
        /*0048*/ 	.word	0x00003590


	//   ....[2]....
        /*004c*/ 	.word	0x000035b0


	//   ....[3]....
        /*0050*/ 	.word	0x000035e0


	//   ....[4]....
        /*0054*/ 	.word	0x00003f20


	//   ....[5]....
        /*0058*/ 	.word	0x00003f90


	//   ....[6]....
        /*005c*/ 	.word	0x00004070


	//   ....[7]....
        /*0060*/ 	.word	0x000040f0


	//   ....[8]....
        /*0064*/ 	.word	0x00004200


	//   ....[9]....
        /*0068*/ 	.word	0x00004290


	//   ....[10]....
        /*006c*/ 	.word	0x00004470


	//   ....[11]....
        /*0070*/ 	.word	0x000045d0


	//----- nvinfo : EIATTR_COOP_GROUP_MASK_REGIDS
	.align		4
.L_40:
        /*0074*/ 	.byte	0x04, 0x29
        /*0076*/ 	.short	(.L_42 - .L_41)


	//   ....[0]....
.L_41:
        /*0078*/ 	.word	0xffffffff


	//   ....[1]....
        /*007c*/ 	.word	0xffffffff


	//   ....[2]....
        /*0080*/ 	.word	0xffffffff


	//   ....[3]....
        /*0084*/ 	.word	0xffffffff


	//   ....[4]....
        /*0088*/ 	.word	0xffffffff


	//   ....[5]....
        /*008c*/ 	.word	0xffffffff


	//   ....[6]....
        /*0090*/ 	.word	0xffffffff


	//   ....[7]....
        /*0094*/ 	.word	0xffffffff


	//   ....[8]....
        /*0098*/ 	.word	0xffffffff


	//   ....[9]....
        /*009c*/ 	.word	0xffffffff


	//   ....[10]....
        /*00a0*/ 	.word	0xffffffff


	//   ....[11]....
        /*00a4*/ 	.word	0xffffffff


	//   ....[12]....
        /*00a8*/ 	.word	0xffffffff


	//----- nvinfo : EIATTR_COOP_GROUP_INSTR_OFFSETS
	.align		4
.L_42:
        /*00ac*/ 	.byte	0x04, 0x28
        /*00ae*/ 	.short	(.L_44 - .L_43)


	//   ....[0]....
.L_43:
        /*00b0*/ 	.word	0x00000090


	//   ....[1]....
        /*00b4*/ 	.word	0x000004d0


	//   ....[2]....
        /*00b8*/ 	.word	0x00000640


	//   ....[3]....
        /*00bc*/ 	.word	0x000007e0


	//   ....[4]....
        /*00c0*/ 	.word	0x000008e0


	//   ....[5]....
        /*00c4*/ 	.word	0x00000a50


	//   ....[6]....
        /*00c8*/ 	.word	0x00000bb0


	//   ....[7]....
        /*00cc*/ 	.word	0x00001c90


	//   ....[8]....
        /*00d0*/ 	.word	0x00002a70


	//   ....[9]....
        /*00d4*/ 	.word	0x00002c80


	//   ....[10]....
        /*00d8*/ 	.word	0x00002cb0


	//   ....[11]....
        /*00dc*/ 	.word	0x00003470


	//   ....[12]....
        /*00e0*/ 	.word	0x000036a0


	//----- nvinfo : EIATTR_VRC_CTA_INIT_COUNT
	.align		4
.L_44:
        /*00e4*/ 	.byte	0x02, 0x4a
        /*00e6*/ 	.byte	0x80
	.zero		1


	//----- nvinfo : EIATTR_SYSCALL_OFFSETS
	.align		4
        /*00e8*/ 	.byte	0x04, 0x46
        /*00ea*/ 	.short	(.L_46 - .L_45)


	//   ....[0]....
.L_45:
        /*00ec*/ 	.word	0x00005050


	//   ....[1]....
        /*00f0*/ 	.word	0x00005190


	//   ....[2]....
        /*00f4*/ 	.word	0x000059f0


	//   ....[3]....
        /*00f8*/ 	.word	0x00006ff0


	//   ....[4]....
        /*00fc*/ 	.word	0x00008590


	//   ....[5]....
        /*0100*/ 	.word	0x00009b60


	//----- nvinfo : EIATTR_MBARRIER_INSTR_OFFSETS
	.align		4
.L_46:
        /*0104*/ 	.byte	0x04, 0x39
        /*0106*/ 	.short	(.L_48 - .L_47)


	//   ....[0]....
.L_47:
        /*0108*/ 	.word	0x000005b0
        /*010c*/ 	.word	0x000000ff
        /*0110*/ 	.word	0x00000000
        /*0114*/ 	.short	0x0100
        /*0116*/ 	.byte	0x05
	.zero		1


	//   ....[1]....
        /*0118*/ 	.word	0x000005c0
        /*011c*/ 	.word	0x000000ff
        /*0120*/ 	.word	0x00000020
        /*0124*/ 	.short	0x0100
        /*0126*/ 	.byte	0x05
	.zero		1


	//   ....[2]....
        /*0128*/ 	.word	0x000005d0
        /*012c*/ 	.word	0x000000ff
        /*0130*/ 	.word	0x00000008
        /*0134*/ 	.short	0x0100
        /*0136*/ 	.byte	0x05
	.zero		1


	//   ....[3]....
        /*0138*/ 	.word	0x000005e0
        /*013c*/ 	.word	0x000000ff
        /*0140*/ 	.word	0x00000028
        /*0144*/ 	.short	0x0100
        /*0146*/ 	.byte	0x05
	.zero		1


	//   ....[4]....
        /*0148*/ 	.word	0x000005f0
        /*014c*/ 	.word	0x000000ff
        /*0150*/ 	.word	0x00000010
        /*0154*/ 	.short	0x0100
        /*0156*/ 	.byte	0x05
	.zero		1


	//   ....[5]....
        /*0158*/ 	.word	0x00000600
        /*015c*/ 	.word	0x000000ff
        /*0160*/ 	.word	0x00000030
        /*0164*/ 	.short	0x0100
        /*0166*/ 	.byte	0x05
	.zero		1


	//   ....[6]....
        /*0168*/ 	.word	0x00000610
        /*016c*/ 	.word	0x000000ff
        /*0170*/ 	.word	0x00000018
        /*0174*/ 	.short	0x0100
        /*0176*/ 	.byte	0x05
	.zero		1


	//   ....[7]....
        /*0178*/ 	.word	0x00000620
        /*017c*/ 	.word	0x000000ff
        /*0180*/ 	.word	0x00000038
        /*0184*/ 	.short	0x0100
        /*0186*/ 	.byte	0x05
	.zero		1


	//   ....[8]....
        /*0188*/ 	.word	0x00000750
        /*018c*/ 	.word	0x000000ff
        /*0190*/ 	.word	0x00000040
        /*0194*/ 	.short	0x0100
        /*0196*/ 	.byte	0x07
	.zero		1


	//   ....[9]....
        /*0198*/ 	.word	0x00000760
        /*019c*/ 	.word	0x000000ff
        /*01a0*/ 	.word	0x00000060
        /*01a4*/ 	.short	0x0100
        /*01a6*/ 	.byte	0x07
	.zero		1


	//   ....[10]....
        /*01a8*/ 	.word	0x00000770
        /*01ac*/ 	.word	0x000000ff
        /*01b0*/ 	.word	0x00000048
        /*01b4*/ 	.short	0x0100
        /*01b6*/ 	.byte	0x07
	.zero		1


	//   ....[11]....
        /*01b8*/ 	.word	0x00000780
        /*01bc*/ 	.word	0x000000ff
        /*01c0*/ 	.word	0x00000068
        /*01c4*/ 	.short	0x0100
        /*01c6*/ 	.byte	0x07
	.zero		1


	//   ....[12]....
        /*01c8*/ 	.word	0x00000790
        /*01cc*/ 	.word	0x000000ff
        /*01d0*/ 	.word	0x00000050
        /*01d4*/ 	.short	0x0100
        /*01d6*/ 	.byte	0x07
	.zero		1


	//   ....[13]....
        /*01d8*/ 	.word	0x000007a0
        /*01dc*/ 	.word	0x000000ff
        /*01e0*/ 	.word	0x00000070
        /*01e4*/ 	.short	0x0100
        /*01e6*/ 	.byte	0x07
	.zero		1


	//   ....[14]....
        /*01e8*/ 	.word	0x000007b0
        /*01ec*/ 	.word	0x000000ff
        /*01f0*/ 	.word	0x00000058
        /*01f4*/ 	.short	0x0100
        /*01f6*/ 	.byte	0x07
	.zero		1


	//   ....[15]....
        /*01f8*/ 	.word	0x000007c0
        /*01fc*/ 	.word	0x000000ff
        /*0200*/ 	.word	0x00000078
        /*0204*/ 	.short	0x0100
        /*0206*/ 	.byte	0x07
	.zero		1


	//   ....[16]....
        /*0208*/ 	.word	0x000008b0
        /*020c*/ 	.word	0x000000ff
        /*0210*/ 	.word	0x00000080
        /*0214*/ 	.short	0x0100
        /*0216*/ 	.byte	0x05
	.zero		1


	//   ....[17]....
        /*0218*/ 	.word	0x000008c0
        /*021c*/ 	.word	0x000000ff
        /*0220*/ 	.word	0x00000088
        /*0224*/ 	.short	0x0100
        /*0226*/ 	.byte	0x05
	.zero		1


	//   ....[18]....
        /*0228*/ 	.word	0x00000a00
        /*022c*/ 	.word	0x000000ff
        /*0230*/ 	.word	0x00000090
        /*0234*/ 	.short	0x0100
        /*0236*/ 	.byte	0x05
	.zero		1


	//   ....[19]....
        /*0238*/ 	.word	0x00000a10
        /*023c*/ 	.word	0x000000ff
        /*0240*/ 	.word	0x000000a0
        /*0244*/ 	.short	0x0100
        /*0246*/ 	.byte	0x05
	.zero		1


	//   ....[20]....
        /*0248*/ 	.word	0x00000a20
        /*024c*/ 	.word	0x000000ff
        /*0250*/ 	.word	0x00000098
        /*0254*/ 	.short	0x0100
        /*0256*/ 	.byte	0x05
	.zero		1


	//   ....[21]....
        /*0258*/ 	.word	0x00000a30
        /*025c*/ 	.word	0x000000ff
        /*0260*/ 	.word	0x000000a8
        /*0264*/ 	.short	0x0100
        /*0266*/ 	.byte	0x05
	.zero		1


	//   ....[22]....
        /*0268*/ 	.word	0x00000b60
        /*026c*/ 	.word	0x000000ff
        /*0270*/ 	.word	0x000000b0
        /*0274*/ 	.short	0x0100
        /*0276*/ 	.byte	0x07
	.zero		1


	//   ....[23]....
        /*0278*/ 	.word	0x00000b70
        /*027c*/ 	.word	0x000000ff
        /*0280*/ 	.word	0x000000c0
        /*0284*/ 	.short	0x0100
        /*0286*/ 	.byte	0x07
	.zero		1


	//   ....[24]....
        /*0288*/ 	.word	0x00000b80
        /*028c*/ 	.word	0x000000ff
        /*0290*/ 	.word	0x000000b8
        /*0294*/ 	.short	0x0100
        /*0296*/ 	.byte	0x07
	.zero		1


	//   ....[25]....
        /*0298*/ 	.word	0x00000b90
        /*029c*/ 	.word	0x000000ff
        /*02a0*/ 	.word	0x000000c8
        /*02a4*/ 	.short	0x0100
        /*02a6*/ 	.byte	0x07
	.zero		1


	//   ....[26]....
        /*02a8*/ 	.word	0x00000c80
        /*02ac*/ 	.word	0x000000ff
        /*02b0*/ 	.word	0x000000d0
        /*02b4*/ 	.short	0x0100
        /*02b6*/ 	.byte	0x05
	.zero		1


	//   ....[27]....
        /*02b8*/ 	.word	0x00000c90
        /*02bc*/ 	.word	0x000000ff
        /*02c0*/ 	.word	0x000000e0
        /*02c4*/ 	.short	0x0100
        /*02c6*/ 	.byte	0x05
	.zero		1


	//   ....[28]....
        /*02c8*/ 	.word	0x00000ca0
        /*02cc*/ 	.word	0x000000ff
        /*02d0*/ 	.word	0x000000d8
        /*02d4*/ 	.short	0x0100
        /*02d6*/ 	.byte	0x05
	.zero		1


	//   ....[29]....
        /*02d8*/ 	.word	0x00000cb0
        /*02dc*/ 	.word	0x000000ff
        /*02e0*/ 	.word	0x000000e8
        /*02e4*/ 	.short	0x0100
        /*02e6*/ 	.byte	0x05
	.zero		1


	//   ....[30]....
        /*02e8*/ 	.word	0x00001590
        /*02ec*/ 	.word	0x00000003
        /*02f0*/ 	.word	0x000000e0
        /*02f4*/ 	.short	0x010a
        /*02f6*/ 	.byte	0xff
	.zero		1


	//   ....[31]....
        /*02f8*/ 	.word	0x000015c0
        /*02fc*/ 	.word	0x00000003
        /*0300*/ 	.word	0x000000d0
        /*0304*/ 	.short	0x0101
        /*0306*/ 	.byte	0xff
	.zero		1


	//   ....[32]....
        /*0308*/ 	.word	0x00001690
        /*030c*/ 	.word	0x000000ff
        /*0310*/ 	.word	0x00000020
        /*0314*/ 	.short	0x010a
        /*0316*/ 	.byte	0x08
	.zero		1


	//   ....[33]....
        /*0318*/ 	.word	0x00001730
        /*031c*/ 	.word	0x000000ff
        /*0320*/ 	.word	0x00000020
        /*0324*/ 	.short	0x010a
        /*0326*/ 	.byte	0x21
	.zero		1


	//   ....[34]....
        /*0328*/ 	.word	0x00001880
        /*032c*/ 	.word	0x000000ff
        /*0330*/ 	.word	0x00000020
        /*0334*/ 	.short	0x010a
        /*0336*/ 	.byte	0x08
	.zero		1


	//   ....[35]....
        /*0338*/ 	.word	0x00001990
        /*033c*/ 	.word	0x000000ff
        /*0340*/ 	.word	0x00000088
        /*0344*/ 	.short	0x0101
        /*0346*/ 	.byte	0x04
	.zero		1


	//   ....[36]....
        /*0348*/ 	.word	0x000019b0
        /*034c*/ 	.word	0x000000ff
        /*0350*/ 	.word	0x00000020
        /*0354*/ 	.short	0x010a
        /*0356*/ 	.byte	0x08
	.zero		1


	//   ....[37]....
        /*0358*/ 	.word	0x00001a30
        /*035c*/ 	.word	0x000000ff
        /*0360*/ 	.word	0x00000020
        /*0364*/ 	.short	0x010a
        /*0366*/ 	.byte	0x11
	.zero		1


	//   ....[38]....
        /*0368*/ 	.word	0x00001b80
        /*036c*/ 	.word	0x000000ff
        /*0370*/ 	.word	0x00000020
        /*0374*/ 	.short	0x010a
        /*0376*/ 	.byte	0x08
	.zero		1


	//   ....[39]....
        /*0378*/ 	.word	0x00001cc0
        /*037c*/ 	.word	0x00000002
        /*0380*/ 	.word	0x00000090
        /*0384*/ 	.short	0x010a
        /*0386*/ 	.byte	0xff
	.zero		1


	//   ....[40]....
        /*0388*/ 	.word	0x00001d80
        /*038c*/ 	.word	0x00000002
        /*0390*/ 	.word	0x00000000
        /*0394*/ 	.short	0x0101
        /*0396*/ 	.byte	0xff
	.zero		1


	//   ....[41]....
        /*0398*/ 	.word	0x000022e0
        /*039c*/ 	.word	0x000000ff
        /*03a0*/ 	.word	0x00000000
        /*03a4*/ 	.short	0x010a
        /*03a6*/ 	.byte	0x05
	.zero		1


	//   ....[42]....
        /*03a8*/ 	.word	0x00002370
        /*03ac*/ 	.word	0x000000ff
        /*03b0*/ 	.word	0x00000000
        /*03b4*/ 	.short	0x010a
        /*03b6*/ 	.byte	0x05
	.zero		1


	//   ....[43]....
        /*03b8*/ 	.word	0x00002400
        /*03bc*/ 	.word	0x000000ff
        /*03c0*/ 	.word	0x00000000
        /*03c4*/ 	.short	0x010a
        /*03c6*/ 	.byte	0x05
	.zero		1


	//   ....[44]....
        /*03c8*/ 	.word	0x000024a0
        /*03cc*/ 	.word	0x00000000
        /*03d0*/ 	.word	0x00000000
        /*03d4*/ 	.short	0x010a
        /*03d6*/ 	.byte	0xff
	.zero		1


	//   ....[45]....
        /*03d8*/ 	.word	0x000025c0
        /*03dc*/ 	.word	0x00000000
        /*03e0*/ 	.word	0x000000d0
        /*03e4*/ 	.short	0x010a
        /*03e6*/ 	.byte	0xff
	.zero		1


	//   ....[46]....
        /*03e8*/ 	.word	0x00002620
        /*03ec*/ 	.word	0x00000004
        /*03f0*/ 	.word	0x00000000
        /*03f4*/ 	.short	0x0101
        /*03f6*/ 	.byte	0xff
	.zero		1


	//   ....[47]....
        /*03f8*/ 	.word	0x00002640
        /*03fc*/ 	.word	0x000000ff
        /*0400*/ 	.word	0x000000a0
        /*0404*/ 	.short	0x010a
        /*0406*/ 	.byte	0x05
	.zero		1


	//   ....[48]....
        /*0408*/ 	.word	0x00002760
        /*040c*/ 	.word	0x00000000
        /*0410*/ 	.word	0x00000090
        /*0414*/ 	.short	0x010a
        /*0416*/ 	.byte	0xff
	.zero		1


	//   ....[49]....
        /*0418*/ 	.word	0x00002870
        /*041c*/ 	.word	0x00000000
        /*0420*/ 	.word	0x00000000
        /*0424*/ 	.short	0x0101
        /*0426*/ 	.byte	0xff
	.zero		1


	//   ....[50]....
        /*0428*/ 	.word	0x00002900
        /*042c*/ 	.word	0x000000ff
        /*0430*/ 	.word	0x000000a0
        /*0434*/ 	.short	0x0106
        /*0436*/ 	.byte	0x05
	.zero		1


	//   ....[51]....
        /*0438*/ 	.word	0x00002920
        /*043c*/ 	.word	0x000000ff
        /*0440*/ 	.word	0x000000a0
        /*0444*/ 	.short	0x010a
        /*0446*/ 	.byte	0x05
	.zero		1


	//   ....[52]....
        /*0448*/ 	.word	0x000029b0
        /*044c*/ 	.word	0x000000ff
        /*0450*/ 	.word	0x000000a0
        /*0454*/ 	.short	0x0106
        /*0456*/ 	.byte	0x04
	.zero		1


	//   ....[53]....
        /*0458*/ 	.word	0x000029f0
        /*045c*/ 	.word	0x00000000
        /*0460*/ 	.word	0x000000a0
        /*0464*/ 	.short	0x010a
        /*0466*/ 	.byte	0xff
	.zero		1


	//   ....[54]....
        /*0468*/ 	.word	0x00002ed0
        /*046c*/ 	.word	0x00000000
        /*0470*/ 	.word	0x00000090
        /*0474*/ 	.short	0x010a
        /*0476*/ 	.byte	0xff
	.zero		1


	//   ....[55]....
        /*0478*/ 	.word	0x00002fd0
        /*047c*/ 	.word	0x00000003
        /*0480*/ 	.word	0x00000000
        /*0484*/ 	.short	0x0101
        /*0486*/ 	.byte	0xff
	.zero		1


	//   ....[56]....
        /*0488*/ 	.word	0x00002fe0
        /*048c*/ 	.word	0x000000ff
        /*0490*/ 	.word	0x00000000
        /*0494*/ 	.short	0x010a
        /*0496*/ 	.byte	0x04
	.zero		1


	//   ....[57]....
        /*0498*/ 	.word	0x00003000
        /*049c*/ 	.word	0x000000ff
        /*04a0*/ 	.word	0x000000c0
        /*04a4*/ 	.short	0x010a
        /*04a6*/ 	.byte	0x09
	.zero		1


	//   ....[58]....
        /*04a8*/ 	.word	0x000030e0
        /*04ac*/ 	.word	0x000000ff
        /*04b0*/ 	.word	0x00000000
        /*04b4*/ 	.short	0x010a
        /*04b6*/ 	.byte	0x07
	.zero		1


	//   ....[59]....
        /*04b8*/ 	.word	0x00003210
        /*04bc*/ 	.word	0x000000ff
        /*04c0*/ 	.word	0x00000000
        /*04c4*/ 	.short	0x010a
        /*04c6*/ 	.byte	0x04
	.zero		1


	//   ....[60]....
        /*04c8*/ 	.word	0x000033c0
        /*04cc*/ 	.word	0x000000ff
        /*04d0*/ 	.word	0x00000000
        /*04d4*/ 	.short	0x010a
        /*04d6*/ 	.byte	0x05
	.zero		1


	//   ....[61]....
        /*04d8*/ 	.word	0x00003450
        /*04dc*/ 	.word	0x000000ff
        /*04e0*/ 	.word	0x00000000
        /*04e4*/ 	.short	0x010a
        /*04e6*/ 	.byte	0x07
	.zero		1


	//   ....[62]....
        /*04e8*/ 	.word	0x000038d0
        /*04ec*/ 	.word	0x00000000
        /*04f0*/ 	.word	0x00000090
        /*04f4*/ 	.short	0x010a
        /*04f6*/ 	.byte	0xff
	.zero		1


	//   ....[63]....
        /*04f8*/ 	.word	0x00003990
        /*04fc*/ 	.word	0x00000000
        /*0500*/ 	.word	0x00000000
        /*0504*/ 	.short	0x0101
        /*0506*/ 	.byte	0xff
	.zero		1


	//   ....[64]....
        /*0508*/ 	.word	0x00003cb0
        /*050c*/ 	.word	0x000000ff
        /*0510*/ 	.word	0x00000088
        /*0514*/ 	.short	0x010a
        /*0516*/ 	.byte	0x07
	.zero		1


	//   ....[65]....
        /*0518*/ 	.word	0x00003ea0
        /*051c*/ 	.word	0x000000ff
        /*0520*/ 	.word	0x00000060
        /*0524*/ 	.short	0x010a
        /*0526*/ 	.byte	0x07
	.zero		1


	//   ....[66]....
        /*0528*/ 	.word	0x00004010
        /*052c*/ 	.word	0x000000ff
        /*0530*/ 	.word	0x00000040
        /*0534*/ 	.short	0x010b
        /*0536*/ 	.byte	0x07
	.zero		1


	//   ....[67]....
        /*0538*/ 	.word	0x00004020
        /*053c*/ 	.word	0x000000ff
        /*0540*/ 	.word	0x00000000
        /*0544*/ 	.short	0x0101
        /*0546*/ 	.byte	0x08
	.zero		1


	//   ....[68]....
        /*0548*/ 	.word	0x00004040
        /*054c*/ 	.word	0x000000ff
        /*0550*/ 	.word	0x00000068
        /*0554*/ 	.short	0x010a
        /*0556*/ 	.byte	0x07
	.zero		1


	//   ....[69]....
        /*0558*/ 	.word	0x000041a0
        /*055c*/ 	.word	0x000000ff
        /*0560*/ 	.word	0x00000048
        /*0564*/ 	.short	0x010b
        /*0566*/ 	.byte	0x07
	.zero		1


	//   ....[70]....
        /*0568*/ 	.word	0x000041b0
        /*056c*/ 	.word	0x000000ff
        /*0570*/ 	.word	0x00000000
        /*0574*/ 	.short	0x0101
        /*0576*/ 	.byte	0x08
	.zero		1


	//   ....[71]....
        /*0578*/ 	.word	0x000041c0
        /*057c*/ 	.word	0x000000ff
        /*0580*/ 	.word	0x00000070
        /*0584*/ 	.short	0x010a
        /*0586*/ 	.byte	0x07
	.zero		1


	//   ....[72]....
        /*0588*/ 	.word	0x00004360
        /*058c*/ 	.word	0x000000ff
        /*0590*/ 	.word	0x00000050
        /*0594*/ 	.short	0x010b
        /*0596*/ 	.byte	0x07
	.zero		1


	//   ....[73]....
        /*0598*/ 	.word	0x000043d0
        /*059c*/ 	.word	0x000000ff
        /*05a0*/ 	.word	0x00000000
        /*05a4*/ 	.short	0x0101
        /*05a6*/ 	.byte	0x08
	.zero		1


	//   ....[74]....
        /*05a8*/ 	.word	0x00004400
        /*05ac*/ 	.word	0x000000ff
        /*05b0*/ 	.word	0x00000078
        /*05b4*/ 	.short	0x010a
        /*05b6*/ 	.byte	0x07
	.zero		1


	//   ....[75]....
        /*05b8*/ 	.word	0x00004610
        /*05bc*/ 	.word	0x000000ff
        /*05c0*/ 	.word	0x00000058
        /*05c4*/ 	.short	0x010b
        /*05c6*/ 	.byte	0x07
	.zero		1


	//   ....[76]....
        /*05c8*/ 	.word	0x00004630
        /*05cc*/ 	.word	0x000000ff
        /*05d0*/ 	.word	0x00000000
        /*05d4*/ 	.short	0x0101
        /*05d6*/ 	.byte	0x0d
	.zero		1


	//   ....[77]....
        /*05d8*/ 	.word	0x00004660
        /*05dc*/ 	.word	0x000000ff
        /*05e0*/ 	.word	0x00000060
        /*05e4*/ 	.short	0x010a
        /*05e6*/ 	.byte	0x07
	.zero		1


	//   ....[78]....
        /*05e8*/ 	.word	0x00004680
        /*05ec*/ 	.word	0x000000ff
        /*05f0*/ 	.word	0x00000068
        /*05f4*/ 	.short	0x010a
        /*05f6*/ 	.byte	0x07
	.zero		1


	//   ....[79]....
        /*05f8*/ 	.word	0x000046a0
        /*05fc*/ 	.word	0x000000ff
        /*0600*/ 	.word	0x00000070
        /*0604*/ 	.short	0x010a
        /*0606*/ 	.byte	0x07
	.zero		1


	//   ....[80]....
        /*0608*/ 	.word	0x000046e0
        /*060c*/ 	.word	0x00000000
        /*0610*/ 	.word	0x00000078
        /*0614*/ 	.short	0x010a
        /*0616*/ 	.byte	0xff
	.zero		1


	//   ....[81]....
        /*0618*/ 	.word	0x00004a20
        /*061c*/ 	.word	0x00000000
        /*0620*/ 	.word	0x00000090
        /*0624*/ 	.short	0x010a
        /*0626*/ 	.byte	0xff
	.zero		1


	//   ....[82]....
        /*0628*/ 	.word	0x00004b30
        /*062c*/ 	.word	0x00000000
        /*0630*/ 	.word	0x00000000
        /*0634*/ 	.short	0x0101
        /*0636*/ 	.byte	0xff
	.zero		1


	//   ....[83]....
        /*0638*/ 	.word	0x00005590
        /*063c*/ 	.word	0x00000003
        /*0640*/ 	.word	0x00000040
        /*0644*/ 	.short	0x010a
        /*0646*/ 	.byte	0xff
	.zero		1


	//   ....[84]....
        /*0648*/ 	.word	0x000055d0
        /*064c*/ 	.word	0x0000006c
        /*0650*/ 	.word	0x000000b0
        /*0654*/ 	.short	0x010a
        /*0656*/ 	.byte	0xff
	.zero		1


	//   ....[85]....
        /*0658*/ 	.word	0x00005710
        /*065c*/ 	.word	0x00000003
        /*0660*/ 	.word	0x00000040
        /*0664*/ 	.short	0x010a
        /*0666*/ 	.byte	0xff
	.zero		1


	//   ....[86]....
        /*0668*/ 	.word	0x00005850
        /*066c*/ 	.word	0x00000000
        /*0670*/ 	.word	0x00000000
        /*0674*/ 	.short	0x0101
        /*0676*/ 	.byte	0xff
	.zero		1


	//   ....[87]....
        /*0678*/ 	.word	0x000058d0
        /*067c*/ 	.word	0x0000006c
        /*0680*/ 	.word	0x000000b0
        /*0684*/ 	.short	0x010a
        /*0686*/ 	.byte	0xff
	.zero		1


	//   ....[88]....
        /*0688*/ 	.word	0x00006c60
        /*068c*/ 	.word	0x00000076
        /*0690*/ 	.word	0x00000040
        /*0694*/ 	.short	0x010a
        /*0696*/ 	.byte	0xff
	.zero		1


	//   ....[89]....
        /*0698*/ 	.word	0x00006d30
        /*069c*/ 	.word	0x00000076
        /*06a0*/ 	.word	0x00000040
        /*06a4*/ 	.short	0x010a
        /*06a6*/ 	.byte	0xff
	.zero		1


	//   ....[90]....
        /*06a8*/ 	.word	0x00006e90
        /*06ac*/ 	.word	0x00000003
        /*06b0*/ 	.word	0x00000000
        /*06b4*/ 	.short	0x0101
        /*06b6*/ 	.byte	0xff
	.zero		1


	//   ....[91]....
        /*06b8*/ 	.word	0x00008200
        /*06bc*/ 	.word	0x00000000
        /*06c0*/ 	.word	0x00000040
        /*06c4*/ 	.short	0x010a
        /*06c6*/ 	.byte	0xff
	.zero		1


	//   ....[92]....
        /*06c8*/ 	.word	0x000082d0
        /*06cc*/ 	.word	0x00000000
        /*06d0*/ 	.word	0x00000040
        /*06d4*/ 	.short	0x010a
        /*06d6*/ 	.byte	0xff
	.zero		1


	//   ....[93]....
        /*06d8*/ 	.word	0x00008410
        /*06dc*/ 	.word	0x00000000
        /*06e0*/ 	.word	0x00000000
        /*06e4*/ 	.short	0x0101
        /*06e6*/ 	.byte	0xff
	.zero		1


	//   ....[94]....
        /*06e8*/ 	.word	0x000097d0
        /*06ec*/ 	.word	0x00000000
        /*06f0*/ 	.word	0x00000040
        /*06f4*/ 	.short	0x010a
        /*06f6*/ 	.byte	0xff
	.zero		1


	//   ....[95]....
        /*06f8*/ 	.word	0x000098a0
        /*06fc*/ 	.word	0x00000000
        /*0700*/ 	.word	0x00000040
        /*0704*/ 	.short	0x010a
        /*0706*/ 	.byte	0xff
	.zero		1


	//   ....[96]....
        /*0708*/ 	.word	0x000099e0
        /*070c*/ 	.word	0x00000000
        /*0710*/ 	.word	0x00000000
        /*0714*/ 	.short	0x0101
        /*0716*/ 	.byte	0xff
	.zero		1


	//   ....[97]....
        /*0718*/ 	.word	0x00009e20
        /*071c*/ 	.word	0x000000ff
        /*0720*/ 	.word	0x00000000
        /*0724*/ 	.short	0x0101
        /*0726*/ 	.byte	0x05
	.zero		1


	//   ....[98]....
        /*0728*/ 	.word	0x0000af60
        /*072c*/ 	.word	0x00000003
        /*0730*/ 	.word	0x000000e0
        /*0734*/ 	.short	0x010a
        /*0736*/ 	.byte	0xff
	.zero		1


	//   ....[99]....
        /*0738*/ 	.word	0x0000afc0
        /*073c*/ 	.word	0x00000002
        /*0740*/ 	.word	0x00000020
        /*0744*/ 	.short	0x010a
        /*0746*/ 	.byte	0xff
	.zero		1


	//   ....[100]....
        /*0748*/ 	.word	0x0000b020
        /*074c*/ 	.word	0x00000002
        /*0750*/ 	.word	0x00000020
        /*0754*/ 	.short	0x010a
        /*0756*/ 	.byte	0xff
	.zero		1


	//   ....[101]....
        /*0758*/ 	.word	0x0000b070
        /*075c*/ 	.word	0x00000002
        /*0760*/ 	.word	0x00000090
        /*0764*/ 	.short	0x010a
        /*0766*/ 	.byte	0xff
	.zero		1


	//   ....[102]....
        /*0768*/ 	.word	0x0000b0d0
        /*076c*/ 	.word	0x00000000
        /*0770*/ 	.word	0x00000000
        /*0774*/ 	.short	0x010a
        /*0776*/ 	.byte	0xff
	.zero		1


	//   ....[103]....
        /*0778*/ 	.word	0x0000b130
        /*077c*/ 	.word	0x00000000
        /*0780*/ 	.word	0x00000000
        /*0784*/ 	.short	0x010a
        /*0786*/ 	.byte	0xff
	.zero		1


	//   ....[104]....
        /*0788*/ 	.word	0x0000b190
        /*078c*/ 	.word	0x00000000
        /*0790*/ 	.word	0x00000000
        /*0794*/ 	.short	0x010a
        /*0796*/ 	.byte	0xff
	.zero		1


	//   ....[105]....
        /*0798*/ 	.word	0x0000b1e0
        /*079c*/ 	.word	0x00000000
        /*07a0*/ 	.word	0x000000d0
        /*07a4*/ 	.short	0x010a
        /*07a6*/ 	.byte	0xff
	.zero		1


	//   ....[106]....
        /*07a8*/ 	.word	0x0000b240
        /*07ac*/ 	.word	0x00000000
        /*07b0*/ 	.word	0x000000a0
        /*07b4*/ 	.short	0x010a
        /*07b6*/ 	.byte	0xff
	.zero		1


	//   ....[107]....
        /*07b8*/ 	.word	0x0000b290
        /*07bc*/ 	.word	0x00000000
        /*07c0*/ 	.word	0x00000090
        /*07c4*/ 	.short	0x010a
        /*07c6*/ 	.byte	0xff
	.zero		1


	//   ....[108]....
        /*07c8*/ 	.word	0x0000b2f0
        /*07cc*/ 	.word	0x00000000
        /*07d0*/ 	.word	0x000000a0
        /*07d4*/ 	.short	0x010a
        /*07d6*/ 	.byte	0xff
	.zero		1


	//   ....[109]....
        /*07d8*/ 	.word	0x0000b340
        /*07dc*/ 	.word	0x00000000
        /*07e0*/ 	.word	0x00000090
        /*07e4*/ 	.short	0x010a
        /*07e6*/ 	.byte	0xff
	.zero		1


	//   ....[110]....
        /*07e8*/ 	.word	0x0000b3a0
        /*07ec*/ 	.word	0x00000003
        /*07f0*/ 	.word	0x000000c0
        /*07f4*/ 	.short	0x010a
        /*07f6*/ 	.byte	0xff
	.zero		1


	//   ....[111]....
        /*07f8*/ 	.word	0x0000b400
        /*07fc*/ 	.word	0x00000000
        /*0800*/ 	.word	0x00000000
        /*0804*/ 	.short	0x010a
        /*0806*/ 	.byte	0xff
	.zero		1


	//   ....[112]....
        /*0808*/ 	.word	0x0000b460
        /*080c*/ 	.word	0x00000000
        /*0810*/ 	.word	0x00000000
        /*0814*/ 	.short	0x010a
        /*0816*/ 	.byte	0xff
	.zero		1


	//   ....[113]....
        /*0818*/ 	.word	0x0000b4c0
        /*081c*/ 	.word	0x00000000
        /*0820*/ 	.word	0x00000000
        /*0824*/ 	.short	0x010a
        /*0826*/ 	.byte	0xff
	.zero		1


	//   ....[114]....
        /*0828*/ 	.word	0x0000b510
        /*082c*/ 	.word	0x00000000
        /*0830*/ 	.word	0x00000090
        /*0834*/ 	.short	0x010a
        /*0836*/ 	.byte	0xff
	.zero		1


	//   ....[115]....
        /*0838*/ 	.word	0x0000b570
        /*083c*/ 	.word	0x00000000
        /*0840*/ 	.word	0x00000088
        /*0844*/ 	.short	0x010a
        /*0846*/ 	.byte	0xff
	.zero		1


	//   ....[116]....
        /*0848*/ 	.word	0x0000b5d0
        /*084c*/ 	.word	0x00000003
        /*0850*/ 	.word	0x00000060
        /*0854*/ 	.short	0x010a
        /*0856*/ 	.byte	0xff
	.zero		1


	//   ....[117]....
        /*0858*/ 	.word	0x0000b630
        /*085c*/ 	.word	0x00000003
        /*0860*/ 	.word	0x00000068
        /*0864*/ 	.short	0x010a
        /*0866*/ 	.byte	0xff
	.zero		1


	//   ....[118]....
        /*0868*/ 	.word	0x0000b690
        /*086c*/ 	.word	0x00000003
        /*0870*/ 	.word	0x00000070
        /*0874*/ 	.short	0x010a
        /*0876*/ 	.byte	0xff
	.zero		1


	//   ....[119]....
        /*0878*/ 	.word	0x0000b6f0
        /*087c*/ 	.word	0x00000003
        /*0880*/ 	.word	0x00000078
        /*0884*/ 	.short	0x010a
        /*0886*/ 	.byte	0xff
	.zero		1


	//   ....[120]....
        /*0888*/ 	.word	0x0000b750
        /*088c*/ 	.word	0x00000000
        /*0890*/ 	.word	0x00000060
        /*0894*/ 	.short	0x010a
        /*0896*/ 	.byte	0xff
	.zero		1


	//   ....[121]....
        /*0898*/ 	.word	0x0000b7b0
        /*089c*/ 	.word	0x00000000
        /*08a0*/ 	.word	0x00000068
        /*08a4*/ 	.short	0x010a
        /*08a6*/ 	.byte	0xff
	.zero		1


	//   ....[122]....
        /*08a8*/ 	.word	0x0000b810
        /*08ac*/ 	.word	0x00000000
        /*08b0*/ 	.word	0x00000070
        /*08b4*/ 	.short	0x010a
        /*08b6*/ 	.byte	0xff
	.zero		1


	//   ....[123]....
        /*08b8*/ 	.word	0x0000b860
        /*08bc*/ 	.word	0x00000000
        /*08c0*/ 	.word	0x00000090
        /*08c4*/ 	.short	0x010a
        /*08c6*/ 	.byte	0xff
	.zero		1


	//   ....[124]....
        /*08c8*/ 	.word	0x0000b8b0
        /*08cc*/ 	.word	0x00000003
        /*08d0*/ 	.word	0x00000040
        /*08d4*/ 	.short	0x010a
        /*08d6*/ 	.byte	0xff
	.zero		1


	//   ....[125]....
        /*08d8*/ 	.word	0x0000b900
        /*08dc*/ 	.word	0x0000006c
        /*08e0*/ 	.word	0x000000b0
        /*08e4*/ 	.short	0x010a
        /*08e6*/ 	.byte	0xff
	.zero		1


	//   ....[126]....
        /*08e8*/ 	.word	0x0000b950
        /*08ec*/ 	.word	0x00000076
        /*08f0*/ 	.word	0x00000040
        /*08f4*/ 	.short	0x010a
        /*08f6*/ 	.byte	0xff
	.zero		1


	//   ....[127]....
        /*08f8*/ 	.word	0x0000b9a0
        /*08fc*/ 	.word	0x00000000
        /*0900*/ 	.word	0x00000040
        /*0904*/ 	.short	0x010a
        /*0906*/ 	.byte	0xff
	.zero		1


	//   ....[128]....
        /*0908*/ 	.word	0x0000b9f0
        /*090c*/ 	.word	0x00000000
        /*0910*/ 	.word	0x00000040
        /*0914*/ 	.short	0x010a
        /*0916*/ 	.byte	0xff
	.zero		1


	//----- nvinfo : EIATTR_NUM_MBARRIERS
	.align		4
.L_48:
        /*0918*/ 	.byte	0x03, 0x38
        /*091a*/ 	.short	0x001e


	//----- nvinfo : EIATTR_EXIT_INSTR_OFFSETS
	.align		4
        /*091c*/ 	.byte	0x04, 0x1c
        /*091e*/ 	.short	(.L_50 - .L_49)


	//   ....[0]....
.L_49:
        /*0920*/ 	.word	0x000024d0


	//   ....[1]....
        /*0924*/ 	.word	0x000029c0


	//   ....[2]....
        /*0928*/ 	.word	0x00002a20


	//   ....[3]....
        /*092c*/ 	.word	0x000036b0


	//   ....[4]....
        /*0930*/ 	.word	0x00004710


	//   ....[5]....
        /*0934*/ 	.word	0x00004750


	//   ....[6]....
        /*0938*/ 	.word	0x0000af50


	//----- nvinfo : EIATTR_MAX_THREADS
	.align		4
.L_50:
        /*093c*/ 	.byte	0x04, 0x05
        /*093e*/ 	.short	(.L_52 - .L_51)
.L_51:
        /*0940*/ 	.word	0x00000100
        /*0944*/ 	.word	0x00000001
        /*0948*/ 	.word	0x00000001


	//----- nvinfo : EIATTR_CRS_STACK_SIZE
	.align		4
.L_52:
        /*094c*/ 	.byte	0x04, 0x1e
        /*094e*/ 	.short	(.L_54 - .L_53)
.L_53:
        /*0950*/ 	.word	0x00000000


	//----- nvinfo : EIATTR_CBANK_PARAM_SIZE
	.align		4
.L_54:
        /*0954*/ 	.byte	0x03, 0x19
        /*0956*/ 	.short	0x0800


	//----- nvinfo : EIATTR_PARAM_CBANK
	.align		4
        /*0958*/ 	.byte	0x04, 0x0a
        /*095a*/ 	.short	(.L_56 - .L_55)
	.align		4
.L_55:
        /*095c*/ 	.word	index@(.nv.constant0._ZN7cutlass13device_kernelINS_4gemm6kernel13GemmUniversalIN4cute5tupleIJiiiiEEENS1_10collective13CollectiveMmaINS1_35MainloopSm100TmaUmmaWarpSpecializedILi4ELi2ELi2ENS5_IJNS4_1CILi1EEESB_SB_EEEEENS5_IJNSA_ILi128EEENSA_ILi256EEENSA_ILi32EEEEEEaNS5_IJlSB_lEEEaSI_NS4_8TiledMMAINS4_8MMA_AtomIJNS4_15SM100_MMA_S8_SSIaaiLi128ELi256ELNS4_4UMMA5MajorE0ELSN_0ELNSM_8SaturateE0EEEEEENS4_6LayoutISC_NS5_IJNSA_ILi0EEESS_SS_EEEEENS5_IJNS4_10UnderscoreESV_SV_EEEEENS4_13SM90_TMA_LOADENS4_14ComposedLayoutINS4_7SwizzleILi1ELi4ELi3EEENS4_18smem_ptr_flag_bitsILi8EEENSR_INS5_IJNSA_ILi8EEESG_EEENS5_IJSG_SB_EEEEEEEvNS4_8identityESY_S18_vS19_EENS_8epilogue10collective18CollectiveEpilogueINS1B_23Sm100TmaWarpSpecializedILi4ELi2ELi64ELb0ELb0EEEJSH_NS5_IJNSR_ISE_SB_EENSR_INSA_ILi64EEESB_EEEEEaSI_aSI_NS1B_6fusion15FusionCallbacksIS1F_NS1K_17LinearCombinationIaiaiLNS_15FloatRoundStyleE2EEESH_S1J_JEEENS4_5SM1004TMEM4LOAD26SM100_TMEM_LOAD_32dp32b64xESY_NSZ_INS10_ILi2ELi4ELi3EEES13_NSR_INS5_IJS14_S1H_EEENS5_IJS1H_SB_EEEEEEENS4_39AutoVectorizingCopyWithAssumedAlignmentILi128EEENS4_14SM90_TMA_STOREES1Y_S20_S20_EEEvvEEEEvNT_6ParamsE)
        /*0960*/ 	.short	0x0380
        /*0962*/ 	.short	0x0800


	//----- nvinfo : EIATTR_SW_WAR
	.align		4
.L_56:
        /*0964*/ 	.byte	0x04, 0x36
        /*0966*/ 	.short	(.L_58 - .L_57)
.L_57:
        /*0968*/ 	.word	0x00000008
.L_58:


//--------------------- .nv.callgraph             --------------------------
	.section	.nv.callgraph,"",@"SHT_CUDA_CALLGRAPH"
	.align	4
	.sectionentsize	8
	.align		4
        /*0000*/ 	.word	0x00000000
	.align		4
        /*0004*/ 	.word	0xffffffff
	.align		4
        /*0008*/ 	.word	index@(_ZN7cutlass13device_kernelINS_4gemm6kernel13GemmUniversalIN4cute5tupleIJiiiiEEENS1_10collective13CollectiveMmaINS1_35MainloopSm100TmaUmmaWarpSpecializedILi4ELi2ELi2ENS5_IJNS4_1CILi1EEESB_SB_EEEEENS5_IJNSA_ILi128EEENSA_ILi256EEENSA_ILi32EEEEEEaNS5_IJlSB_lEEEaSI_NS4_8TiledMMAINS4_8MMA_AtomIJNS4_15SM100_MMA_S8_SSIaaiLi128ELi256ELNS4_4UMMA5MajorE0ELSN_0ELNSM_8SaturateE0EEEEEENS4_6LayoutISC_NS5_IJNSA_ILi0EEESS_SS_EEEEENS5_IJNS4_10UnderscoreESV_SV_EEEEENS4_13SM90_TMA_LOADENS4_14ComposedLayoutINS4_7SwizzleILi1ELi4ELi3EEENS4_18smem_ptr_flag_bitsILi8EEENSR_INS5_IJNSA_ILi8EEESG_EEENS5_IJSG_SB_EEEEEEEvNS4_8identityESY_S18_vS19_EENS_8epilogue10collective18CollectiveEpilogueINS1B_23Sm100TmaWarpSpecializedILi4ELi2ELi64ELb0ELb0EEEJSH_NS5_IJNSR_ISE_SB_EENSR_INSA_ILi64EEESB_EEEEEaSI_aSI_NS1B_6fusion15FusionCallbacksIS1F_NS1K_17LinearCombinationIaiaiLNS_15FloatRoundStyleE2EEESH_S1J_JEEENS4_5SM1004TMEM4LOAD26SM100_TMEM_LOAD_32dp32b64xESY_NSZ_INS10_ILi2ELi4ELi3EEES13_NSR_INS5_IJS14_S1H_EEENS5_IJS1H_SB_EEEEEEENS4_39AutoVectorizingCopyWithAssumedAlignmentILi128EEENS4_14SM90_TMA_STOREES1Y_S20_S20_EEEvvEEEEvNT_6ParamsE)
	.align		4
        /*000c*/ 	.word	index@(__assertfail)
	.align		4
        /*0010*/ 	.word	0x00000000
	.align		4
        /*0014*/ 	.word	0xfffffffe
	.align		4
        /*0018*/ 	.word	0x00000000
	.align		4
        /*001c*/ 	.word	0xfffffffd
	.align		4
        /*0020*/ 	.word	0x00000000
	.align		4
        /*0024*/ 	.word	0xfffffffc


//--------------------- .nv.constant4             --------------------------
	.section	.nv.constant4,"a",@progbits
	.align	8
	.align		8
.nv.constant4:
        /*0000*/ 	.dword	__assertfail
	.align		8
        /*0008*/ 	.dword	__unnamed_1
	.align		8
        /*0010*/ 	.dword	__unnamed_2
	.align		8
        /*0018*/ 	.dword	__unnamed_3
	.align		8
        /*0020*/ 	.dword	_ZN39_INTERNAL_6f0a13f2_4_k_cu_beca3829_99384cuda3std3__45__cpo5beginE
	.align		8
        /*0028*/ 	.dword	_ZN39_INTERNAL_6f0a13f2_4_k_cu_beca3829_99384cuda3std3__45__cpo3endE
	.align		8
        /*0030*/ 	.dword	_ZN39_INTERNAL_6f0a13f2_4_k_cu_beca3829_99384cuda3std3__45__cpo6cbeginE
	.align		8
        /*0038*/ 	.dword	_ZN39_INTERNAL_6f0a13f2_4_k_cu_beca3829_99384cuda3std3__45__cpo4cendE
	.align		8
        /*0040*/ 	.dword	_ZN39_INTERNAL_6f0a13f2_4_k_cu_beca3829_99384cuda3std3__441_GLOBAL__N__6f0a13f2_4_k_cu_beca3829_99386ignoreE
	.align		8
        /*0048*/ 	.dword	_ZN39_INTERNAL_6f0a13f2_4_k_cu_beca3829_99384cuda3std3__419piecewise_constructE
	.align		8
        /*0050*/ 	.dword	_ZN39_INTERNAL_6f0a13f2_4_k_cu_beca3829_99384cuda3std3__48in_placeE
	.align		8
        /*0058*/ 	.dword	_ZN39_INTERNAL_6f0a13f2_4_k_cu_beca3829_99384cuda3std6ranges3__45__cpo4swapE
	.align		8
        /*0060*/ 	.dword	_ZN39_INTERNAL_6f0a13f2_4_k_cu_beca3829_99384cuda3std6ranges3__45__cpo9iter_moveE
	.align		8
        /*0068*/ 	.dword	_ZN39_INTERNAL_6f0a13f2_4_k_cu_beca3829_99384cute7productE
	.align		8
        /*0070*/ 	.dword	_ZN39_INTERNAL_6f0a13f2_4_k_cu_beca3829_99384cute1_E
	.align		8
        /*0078*/ 	.dword	$str$25
	.align		8
        /*0080*/ 	.dword	$str$26
	.align		8
        /*0088*/ 	.dword	$str$27
	.align		8
        /*0090*/ 	.dword	$str$28


//--------------------- .text._ZN7cutlass13device_kernelINS_4gemm6kernel13GemmUniversalIN4cute5tupleIJiiiiEEENS1_10collective13CollectiveMmaINS1_35MainloopSm100TmaUmmaWarpSpecializedILi4ELi2ELi2ENS5_IJNS4_1CILi1EEESB_SB_EEEEENS5_IJNSA_ILi128EEENSA_ILi256EEENSA_ILi32EEEEEEaNS5_IJlSB_lEEEaSI_NS4_8TiledMMAINS4_8MMA_AtomIJNS4_15SM100_MMA_S8_SSIaaiLi128ELi256ELNS4_4UMMA5MajorE0ELSN_0ELNSM_8SaturateE0EEEEEENS4_6LayoutISC_NS5_IJNSA_ILi0EEESS_SS_EEEEENS5_IJNS4_10UnderscoreESV_SV_EEEEENS4_13SM90_TMA_LOADENS4_14ComposedLayoutINS4_7SwizzleILi1ELi4ELi3EEENS4_18smem_ptr_flag_bitsILi8EEENSR_INS5_IJNSA_ILi8EEESG_EEENS5_IJSG_SB_EEEEEEEvNS4_8identityESY_S18_vS19_EENS_8epilogue10collective18CollectiveEpilogueINS1B_23Sm100TmaWarpSpecializedILi4ELi2ELi64ELb0ELb0EEEJSH_NS5_IJNSR_ISE_SB_EENSR_INSA_ILi64EEESB_EEEEEaSI_aSI_NS1B_6fusion15FusionCallbacksIS1F_NS1K_17LinearCombinationIaiaiLNS_15FloatRoundStyleE2EEESH_S1J_JEEENS4_5SM1004TMEM4LOAD26SM100_TMEM_LOAD_32dp32b64xESY_NSZ_INS10_ILi2ELi4ELi3EEES13_NSR_INS5_IJS14_S1H_EEENS5_IJS1H_SB_EEEEEEENS4_39AutoVectorizingCopyWithAssumedAlignmentILi128EEENS4_14SM90_TMA_STOREES1Y_S20_S20_EEEvvEEEEvNT_6ParamsE --------------------------
	.section	.text._ZN7cutlass13device_kernelINS_4gemm6kernel13GemmUniversalIN4cute5tupleIJiiiiEEENS1_10collective13CollectiveMmaINS1_35MainloopSm100TmaUmmaWarpSpecializedILi4ELi2ELi2ENS5_IJNS4_1CILi1EEESB_SB_EEEEENS5_IJNSA_ILi128EEENSA_ILi256EEENSA_ILi32EEEEEEaNS5_IJlSB_lEEEaSI_NS4_8TiledMMAINS4_8MMA_AtomIJNS4_15SM100_MMA_S8_SSIaaiLi128ELi256ELNS4_4UMMA5MajorE0ELSN_0ELNSM_8SaturateE0EEEEEENS4_6LayoutISC_NS5_IJNSA_ILi0EEESS_SS_EEEEENS5_IJNS4_10UnderscoreESV_SV_EEEEENS4_13SM90_TMA_LOADENS4_14ComposedLayoutINS4_7SwizzleILi1ELi4ELi3EEENS4_18smem_ptr_flag_bitsILi8EEENSR_INS5_IJNSA_ILi8EEESG_EEENS5_IJSG_SB_EEEEEEEvNS4_8identityESY_S18_vS19_EENS_8epilogue10collective18CollectiveEpilogueINS1B_23Sm100TmaWarpSpecializedILi4ELi2ELi64ELb0ELb0EEEJSH_NS5_IJNSR_ISE_SB_EENSR_INSA_ILi64EEESB_EEEEEaSI_aSI_NS1B_6fusion15FusionCallbacksIS1F_NS1K_17LinearCombinationIaiaiLNS_15FloatRoundStyleE2EEESH_S1J_JEEENS4_5SM1004TMEM4LOAD26SM100_TMEM_LOAD_32dp32b64xESY_NSZ_INS10_ILi2ELi4ELi3EEES13_NSR_INS5_IJS14_S1H_EEENS5_IJS1H_SB_EEEEEEENS4_39AutoVectorizingCopyWithAssumedAlignmentILi128EEENS4_14SM90_TMA_STOREES1Y_S20_S20_EEEvvEEEEvNT_6ParamsE,"ax",@progbits
	.align	128
.text._ZN7cutlass13device_kernelINS_4gemm6kernel13GemmUniversalIN4cute5tupleIJiiiiEEENS1_10collective13CollectiveMmaINS1_35MainloopSm100TmaUmmaWarpSpecializedILi4ELi2ELi2ENS5_IJNS4_1CILi1EEESB_SB_EEEEENS5_IJNSA_ILi128EEENSA_ILi256EEENSA_ILi32EEEEEEaNS5_IJlSB_lEEEaSI_NS4_8TiledMMAINS4_8MMA_AtomIJNS4_15SM100_MMA_S8_SSIaaiLi128ELi256ELNS4_4UMMA5MajorE0ELSN_0ELNSM_8SaturateE0EEEEEENS4_6LayoutISC_NS5_IJNSA_ILi0EEESS_SS_EEEEENS5_IJNS4_10UnderscoreESV_SV_EEEEENS4_13SM90_TMA_LOADENS4_14ComposedLayoutINS4_7SwizzleILi1ELi4ELi3EEENS4_18smem_ptr_flag_bitsILi8EEENSR_INS5_IJNSA_ILi8EEESG_EEENS5_IJSG_SB_EEEEEEEvNS4_8identityESY_S18_vS19_EENS_8epilogue10collective18CollectiveEpilogueINS1B_23Sm100TmaWarpSpecializedILi4ELi2ELi64ELb0ELb0EEEJSH_NS5_IJNSR_ISE_SB_EENSR_INSA_ILi64EEESB_EEEEEaSI_aSI_NS1B_6fusion15FusionCallbacksIS1F_NS1K_17LinearCombinationIaiaiLNS_15FloatRoundStyleE2EEESH_S1J_JEEENS4_5SM1004TMEM4LOAD26SM100_TMEM_LOAD_32dp32b64xESY_NSZ_INS10_ILi2ELi4ELi3EEES13_NSR_INS5_IJS14_S1H_EEENS5_IJS1H_SB_EEEEEEENS4_39AutoVectorizingCopyWithAssumedAlignmentILi128EEENS4_14SM90_TMA_STOREES1Y_S20_S20_EEEvvEEEEvNT_6ParamsE:
        .type           _ZN7cutlass13device_kernelINS_4gemm6kernel13GemmUniversalIN4cute5tupleIJiiiiEEENS1_10collective13CollectiveMmaINS1_35MainloopSm100TmaUmmaWarpSpecializedILi4ELi2ELi2ENS5_IJNS4_1CILi1EEESB_SB_EEEEENS5_IJNSA_ILi128EEENSA_ILi256EEENSA_ILi32EEEEEEaNS5_IJlSB_lEEEaSI_NS4_8TiledMMAINS4_8MMA_AtomIJNS4_15SM100_MMA_S8_SSIaaiLi128ELi256ELNS4_4UMMA5MajorE0ELSN_0ELNSM_8SaturateE0EEEEEENS4_6LayoutISC_NS5_IJNSA_ILi0EEESS_SS_EEEEENS5_IJNS4_10UnderscoreESV_SV_EEEEENS4_13SM90_TMA_LOADENS4_14ComposedLayoutINS4_7SwizzleILi1ELi4ELi3EEENS4_18smem_ptr_flag_bitsILi8EEENSR_INS5_IJNSA_ILi8EEESG_EEENS5_IJSG_SB_EEEEEEEvNS4_8identityESY_S18_vS19_EENS_8epilogue10collective18CollectiveEpilogueINS1B_23Sm100TmaWarpSpecializedILi4ELi2ELi64ELb0ELb0EEEJSH_NS5_IJNSR_ISE_SB_EENSR_INSA_ILi64EEESB_EEEEEaSI_aSI_NS1B_6fusion15FusionCallbacksIS1F_NS1K_17LinearCombinationIaiaiLNS_15FloatRoundStyleE2EEESH_S1J_JEEENS4_5SM1004TMEM4LOAD26SM100_TMEM_LOAD_32dp32b64xESY_NSZ_INS10_ILi2ELi4ELi3EEES13_NSR_INS5_IJS14_S1H_EEENS5_IJS1H_SB_EEEEEEENS4_39AutoVectorizingCopyWithAssumedAlignmentILi128EEENS4_14SM90_TMA_STOREES1Y_S20_S20_EEEvvEEEEvNT_6ParamsE,@function
        .size           _ZN7cutlass13device_kernelINS_4gemm6kernel13GemmUniversalIN4cute5tupleIJiiiiEEENS1_10collective13CollectiveMmaINS1_35MainloopSm100TmaUmmaWarpSpecializedILi4ELi2ELi2ENS5_IJNS4_1CILi1EEESB_SB_EEEEENS5_IJNSA_ILi128EEENSA_ILi256EEENSA_ILi32EEEEEEaNS5_IJlSB_lEEEaSI_NS4_8TiledMMAINS4_8MMA_AtomIJNS4_15SM100_MMA_S8_SSIaaiLi128ELi256ELNS4_4UMMA5MajorE0ELSN_0ELNSM_8SaturateE0EEEEEENS4_6LayoutISC_NS5_IJNSA_ILi0EEESS_SS_EEEEENS5_IJNS4_10UnderscoreESV_SV_EEEEENS4_13SM90_TMA_LOADENS4_14ComposedLayoutINS4_7SwizzleILi1ELi4ELi3EEENS4_18smem_ptr_flag_bitsILi8EEENSR_INS5_IJNSA_ILi8EEESG_EEENS5_IJSG_SB_EEEEEEEvNS4_8identityESY_S18_vS19_EENS_8epilogue10collective18CollectiveEpilogueINS1B_23Sm100TmaWarpSpecializedILi4ELi2ELi64ELb0ELb0EEEJSH_NS5_IJNSR_ISE_SB_EENSR_INSA_ILi64EEESB_EEEEEaSI_aSI_NS1B_6fusion15FusionCallbacksIS1F_NS1K_17LinearCombinationIaiaiLNS_15FloatRoundStyleE2EEESH_S1J_JEEENS4_5SM1004TMEM4LOAD26SM100_TMEM_LOAD_32dp32b64xESY_NSZ_INS10_ILi2ELi4ELi3EEES13_NSR_INS5_IJS14_S1H_EEENS5_IJS1H_SB_EEEEEEENS4_39AutoVectorizingCopyWithAssumedAlignmentILi128EEENS4_14SM90_TMA_STOREES1Y_S20_S20_EEEvvEEEEvNT_6ParamsE,(.L_x_164 - _ZN7cutlass13device_kernelINS_4gemm6kernel13GemmUniversalIN4cute5tupleIJiiiiEEENS1_10collective13CollectiveMmaINS1_35MainloopSm100TmaUmmaWarpSpecializedILi4ELi2ELi2ENS5_IJNS4_1CILi1EEESB_SB_EEEEENS5_IJNSA_ILi128EEENSA_ILi256EEENSA_ILi32EEEEEEaNS5_IJlSB_lEEEaSI_NS4_8TiledMMAINS4_8MMA_AtomIJNS4_15SM100_MMA_S8_SSIaaiLi128ELi256ELNS4_4UMMA5MajorE0ELSN_0ELNSM_8SaturateE0EEEEEENS4_6LayoutISC_NS5_IJNSA_ILi0EEESS_SS_EEEEENS5_IJNS4_10UnderscoreESV_SV_EEEEENS4_13SM90_TMA_LOADENS4_14ComposedLayoutINS4_7SwizzleILi1ELi4ELi3EEENS4_18smem_ptr_flag_bitsILi8EEENSR_INS5_IJNSA_ILi8EEESG_EEENS5_IJSG_SB_EEEEEEEvNS4_8identityESY_S18_vS19_EENS_8epilogue10collective18CollectiveEpilogueINS1B_23Sm100TmaWarpSpecializedILi4ELi2ELi64ELb0ELb0EEEJSH_NS5_IJNSR_ISE_SB_EENSR_INSA_ILi64EEESB_EEEEEaSI_aSI_NS1B_6fusion15FusionCallbacksIS1F_NS1K_17LinearCombinationIaiaiLNS_15FloatRoundStyleE2EEESH_S1J_JEEENS4_5SM1004TMEM4LOAD26SM100_TMEM_LOAD_32dp32b64xESY_NSZ_INS10_ILi2ELi4ELi3EEES13_NSR_INS5_IJS14_S1H_EEENS5_IJS1H_SB_EEEEEEENS4_39AutoVectorizingCopyWithAssumedAlignmentILi128EEENS4_14SM90_TMA_STOREES1Y_S20_S20_EEEvvEEEEvNT_6ParamsE)
        .other          _ZN7cutlass13device_kernelINS_4gemm6kernel13GemmUniversalIN4cute5tupleIJiiiiEEENS1_10collective13CollectiveMmaINS1_35MainloopSm100TmaUmmaWarpSpecializedILi4ELi2ELi2ENS5_IJNS4_1CILi1EEESB_SB_EEEEENS5_IJNSA_ILi128EEENSA_ILi256EEENSA_ILi32EEEEEEaNS5_IJlSB_lEEEaSI_NS4_8TiledMMAINS4_8MMA_AtomIJNS4_15SM100_MMA_S8_SSIaaiLi128ELi256ELNS4_4UMMA5MajorE0ELSN_0ELNSM_8SaturateE0EEEEEENS4_6LayoutISC_NS5_IJNSA_ILi0EEESS_SS_EEEEENS5_IJNS4_10UnderscoreESV_SV_EEEEENS4_13SM90_TMA_LOADENS4_14ComposedLayoutINS4_7SwizzleILi1ELi4ELi3EEENS4_18smem_ptr_flag_bitsILi8EEENSR_INS5_IJNSA_ILi8EEESG_EEENS5_IJSG_SB_EEEEEEEvNS4_8identityESY_S18_vS19_EENS_8epilogue10collective18CollectiveEpilogueINS1B_23Sm100TmaWarpSpecializedILi4ELi2ELi64ELb0ELb0EEEJSH_NS5_IJNSR_ISE_SB_EENSR_INSA_ILi64EEESB_EEEEEaSI_aSI_NS1B_6fusion15FusionCallbacksIS1F_NS1K_17LinearCombinationIaiaiLNS_15FloatRoundStyleE2EEESH_S1J_JEEENS4_5SM1004TMEM4LOAD26SM100_TMEM_LOAD_32dp32b64xESY_NSZ_INS10_ILi2ELi4ELi3EEES13_NSR_INS5_IJS14_S1H_EEENS5_IJS1H_SB_EEEEEEENS4_39AutoVectorizingCopyWithAssumedAlignmentILi128EEENS4_14SM90_TMA_STOREES1Y_S20_S20_EEEvvEEEEvNT_6ParamsE,@"STO_CUDA_ENTRY STV_DEFAULT"
_ZN7cutlass13device_kernelINS_4gemm6kernel13GemmUniversalIN4cute5tupleIJiiiiEEENS1_10collective13CollectiveMmaINS1_35MainloopSm100TmaUmmaWarpSpecializedILi4ELi2ELi2ENS5_IJNS4_1CILi1EEESB_SB_EEEEENS5_IJNSA_ILi128EEENSA_ILi256EEENSA_ILi32EEEEEEaNS5_IJlSB_lEEEaSI_NS4_8TiledMMAINS4_8MMA_AtomIJNS4_15SM100_MMA_S8_SSIaaiLi128ELi256ELNS4_4UMMA5MajorE0ELSN_0ELNSM_8SaturateE0EEEEEENS4_6LayoutISC_NS5_IJNSA_ILi0EEESS_SS_EEEEENS5_IJNS4_10UnderscoreESV_SV_EEEEENS4_13SM90_TMA_LOADENS4_14ComposedLayoutINS4_7SwizzleILi1ELi4ELi3EEENS4_18smem_ptr_flag_bitsILi8EEENSR_INS5_IJNSA_ILi8EEESG_EEENS5_IJSG_SB_EEEEEEEvNS4_8identityESY_S18_vS19_EENS_8epilogue10collective18CollectiveEpilogueINS1B_23Sm100TmaWarpSpecializedILi4ELi2ELi64ELb0ELb0EEEJSH_NS5_IJNSR_ISE_SB_EENSR_INSA_ILi64EEESB_EEEEEaSI_aSI_NS1B_6fusion15FusionCallbacksIS1F_NS1K_17LinearCombinationIaiaiLNS_15FloatRoundStyleE2EEESH_S1J_JEEENS4_5SM1004TMEM4LOAD26SM100_TMEM_LOAD_32dp32b64xESY_NSZ_INS10_ILi2ELi4ELi3EEES13_NSR_INS5_IJS14_S1H_EEENS5_IJS1H_SB_EEEEEEENS4_39AutoVectorizingCopyWithAssumedAlignmentILi128EEENS4_14SM90_TMA_STOREES1Y_S20_S20_EEEvvEEEEvNT_6ParamsE:
[----:B------:R-:W1:Y:S01]  /*0000*/  LDC R1, c[0x0][0x37c] ;  /* 0x0000df00ff017b82 */ /* 0x000e620000000800 */
[----:B------:R-:W2:Y:S01]  /*0010*/  S2R R167, SR_TID.X ;  /* 0x0000000000a77919 */ /* 0x000ea20000002100 */
[----:B------:R-:W3:Y:S01]  /*0020*/  LDCU.64 UR4, c[0x0][0x890] ;  /* 0x00011200ff0477ac */ /* 0x000ee20008000a00 */
[----:B------:R-:W-:Y:S02]  /*0030*/  PRMT R151, RZ, 0x7610, R151 ;  /* 0x00007610ff977816 */ /* 0x000fe40000000097 */
[----:B------:R-:W-:Y:S01]  /*0040*/  ELECT P5, URZ, PT ;  /* 0x0000000000ff782f */ /* 0x000fe200038a0000 */
[----:B------:R-:W4:Y:S01]  /*0050*/  LDCU.64 UR46, c[0x0][0x358] ;  /* 0x00006b00ff2e77ac */ /* 0x000f220008000a00 */
[----:B---3--:R-:W-:-:S04]  /*0060*/  UISETP.NE.U32.AND UP0, UPT, UR4, URZ, UPT ;  /* 0x000000ff0400728c */ /* 0x008fc8000bf05070 */
[----:B------:R-:W-:Y:S01]  /*0070*/  UISETP.NE.AND.EX UP0, UPT, UR5, URZ, UPT, UP0 ;  /* 0x000000ff0500728c */ /* 0x000fe2000bf05300 */
[----:B--2---:R-:W-:-:S05]  /*0080*/  SHF.R.U32.HI R154, RZ, 0x5, R167 ;  /* 0x00000005ff9a7819 */ /* 0x004fca00000116a7 */
[----:B------:R-:W2:Y:S02]  /*0090*/  SHFL.IDX PT, R0, R154, RZ, 0x1f ;  /* 0x00001fff9a007589 */ /* 0x000ea400000e0000 */
[----:B--2---:R-:W-:Y:S01]  /*00a0*/  R2UR UR8, R0 ;  /* 0x00000000000872ca */ /* 0x004fe200000e0000 */
[----:B-1--4-:R-:W-:-:S14]  /*00b0*/  BRA.U UP0, `(.L_x_0) ;  /* 0x00000001002c7547 */ /* 0x012fdc000b800000 */
[----:B------:R-:W1:Y:S02]  /*00c0*/  LDCU.64 UR6, c[0x0][0x888] ;  /* 0x00011100ff0677ac */ /* 0x000e640008000a00 */
[----:B-1----:R-:W-:-:S04]  /*00d0*/  UISETP.NE.U32.AND UP0, UPT, UR6, URZ, UPT ;  /* 0x000000ff0600728c */ /* 0x002fc8000bf05070 */
[----:B------:R-:W-:-:S09]  /*00e0*/  UISETP.NE.AND.EX UP0, UPT, UR7, URZ, UPT, UP0 ;  /* 0x000000ff0700728c */ /* 0x000fd2000bf05300 */
[----:B------:R-:W-:Y:S05]  /*00f0*/  BRA.U !UP0, `(.L_x_1) ;  /* 0x0000000108107547 */ /* 0x000fea000b800000 */
[----:B------:R-:W1:Y:S02]  /*0100*/  LDC.64 R82, c[0x0][0x888] ;  /* 0x00022200ff527b82 */ /* 0x000e640000000a00 */
[----:B-1----:R1:W5:Y:S01]  /*0110*/  LDG.E R82, desc[UR46][R82.64] ;  /* 0x0000002e52527981 */ /* 0x002362000c1e1900 */
[----:B------:R-:W-:Y:S01]  /*0120*/  HFMA2 R151, -RZ, RZ, 0, 5.9604644775390625e-08 ;  /* 0x00000001ff977431 */ /* 0x000fe200000001ff */
[----:B------:R-:W-:Y:S05]  /*0130*/  BRA `(.L_x_0) ;  /* 0x00000000000c7947 */ /* 0x000fea0003800000 */
.L_x_1:
[----:B------:R-:W1:Y:S01]  /*0140*/  LDCU UR6, c[0x0][0x880] ;  /* 0x00011000ff0677ac */ /* 0x000e620008000800 */
[----:B------:R-:W-:Y:S01]  /*0150*/  HFMA2 R151, -RZ, RZ, 0, 5.9604644775390625e-08 ;  /* 0x00000001ff977431 */ /* 0x000fe200000001ff */
[----:B-1----:R-:W-:-:S07]  /*0160*/  MOV R82, UR6 ;  /* 0x0000000600527c02 */ /* 0x002fce0008000f00 */
.L_x_0:
[----:B------:R-:W2:Y:S02]  /*0170*/  LDCU.64 UR6, c[0x0][0x8b0] ;  /* 0x00011600ff0677ac */ /* 0x000ea40008000a00 */
[----:B--2---:R-:W-:-:S04]  /*0180*/  UISETP.NE.U32.AND UP0, UPT, UR6, URZ, UPT ;  /* 0x000000ff0600728c */ /* 0x004fc8000bf05070 */
[----:B------:R-:W-:-:S09]  /*0190*/  UISETP.NE.AND.EX UP0, UPT, UR7, URZ, UPT, UP0 ;  /* 0x000000ff0700728c */ /* 0x000fd2000bf05300 */
[----:B------:R-:W-:Y:S05]  /*01a0*/  BRA.U UP0, `(.L_x_2) ;  /* 0x0000000100247547 */ /* 0x000fea000b800000 */
[----:B------:R-:W2:Y:S02]  /*01b0*/  LDCU.64 UR6, c[0x0][0x8a8] ;  /* 0x00011500ff0677ac */ /* 0x000ea40008000a00 */
[----:B--2---:R-:W-:-:S04]  /*01c0*/  UISETP.NE.U32.AND UP0, UPT, UR6, URZ, UPT ;  /* 0x000000ff0600728c */ /* 0x004fc8000bf05070 */
[----:B------:R-:W-:-:S09]  /*01d0*/  UISETP.NE.AND.EX UP0, UPT, UR7, URZ, UPT, UP0 ;  /* 0x000000ff0700728c */ /* 0x000fd2000bf05300 */
[----:B------:R-:W-:Y:S05]  /*01e0*/  BRA.U !UP0, `(.L_x_3) ;  /* 0x00000001080c7547 */ /* 0x000fea000b800000 */
[----:B------:R-:W2:Y:S02]  /*01f0*/  LDC.64 R78, c[0x0][0x8a8] ;  /* 0x00022a00ff4e7b82 */ /* 0x000ea40000000a00 */
[----:B--2---:R2:W5:Y:S01]  /*0200*/  LDG.E R78, desc[UR46][R78.64] ;  /* 0x0000002e4e4e7981 */ /* 0x004562000c1e1900 */
[----:B------:R-:W-:Y:S05]  /*0210*/  BRA `(.L_x_2) ;  /* 0x0000000000087947 */ /* 0x000fea0003800000 */
.L_x_3:
[----:B------:R-:W2:Y:S02]  /*0220*/  LDCU UR6, c[0x0][0x8a0] ;  /* 0x00011400ff0677ac */ /* 0x000ea40008000800 */
[----:B--2---:R-:W-:Y:S02]  /*0230*/  MOV R78, UR6 ;  /* 0x00000006004e7c02 */ /* 0x004fe40008000f00 */
.L_x_2:
[----:B------:R-:W-:Y:S01]  /*0240*/  IMAD.U32 R0, RZ, RZ, UR8 ;  /* 0x00000008ff007e24 */ /* 0x000fe2000f8e00ff */
[----:B------:R-:W-:Y:S04]  /*0250*/  BSSY.RECONVERGENT B0, `(.L_x_4) ;  /* 0x000000c000007945 */ /* 0x000fe80003800200 */
[C---:B------:R-:W-:Y:S02]  /*0260*/  ISETP.NE.OR P1, PT, R0.reuse, 0x1, !P5 ;  /* 0x000000010000780c */ /* 0x040fe40006f25670 */
[----:B------:R-:W-:-:S11]  /*0270*/  ISETP.NE.OR P0, PT, R0, 0x3, !P5 ;  /* 0x000000030000780c */ /* 0x000fd60006f05670 */
[----:B------:R-:W-:Y:S05]  /*0280*/  @P1 BRA `(.L_x_5) ;  /* 0x0000000000201947 */ /* 0x000fea0003800000 */
[----:B------:R-:W3:Y:S02]  /*0290*/  LDCU.64 UR6, c[0x0][0x348] ;  /* 0x00006900ff0677ac */ /* 0x000ee40008000a00 */
[----:B---3--:R-:W-:Y:S02]  /*02a0*/  UIADD3 UR10, UP1, UPT, UR6, 0x80, URZ ;  /* 0x00000080060a7890 */ /* 0x008fe4000ff3e0ff */
[----:B------:R-:W-:Y:S02]  /*02b0*/  UIADD3 UR6, UP0, UPT, UR6, 0x180, URZ ;  /* 0x0000018006067890 */ /* 0x000fe4000ff1e0ff */
[----:B------:R-:W-:Y:S02]  /*02c0*/  UIADD3.X UR11, UPT, UPT, URZ, UR7, URZ, UP1, !UPT ;  /* 0x00000007ff0b7290 */ /* 0x000fe40008ffe4ff */
[----:B------:R-:W-:-:S07]  /*02d0*/  UIADD3.X UR7, UPT, UPT, URZ, UR7, URZ, UP0, !UPT ;  /* 0x00000007ff077290 */ /* 0x000fce00087fe4ff */
[----:B------:R3:W-:Y:S02]  /*02e0*/  UTMACCTL.PF [UR10] ;  /* 0x000000000a0079b9 */ /* 0x0007e40008040000 */
[----:B------:R3:W-:Y:S02]  /*02f0*/  UTMACCTL.PF [UR6] ;  /* 0x00000000060079b9 */ /* 0x0007e40008040000 */
[----:B---3--:R-:W-:Y:S01]  /*0300*/  NOP ;  /* 0x0000000000007918 */ /* 0x008fe20000000000 */
.L_x_5:
[----:B------:R-:W-:Y:S05]  /*0310*/  BSYNC.RECONVERGENT B0 ;  /* 0x0000000000007941 */ /* 0x000fea0003800200 */
.L_x_4:
[----:B------:R-:W-:Y:S04]  /*0320*/  BSSY.RECONVERGENT B0, `(.L_x_6) ;  /* 0x000000a000007945 */ /* 0x000fe80003800200 */
        /* <DEDUP_REMOVED lines=9> */
.L_x_7:
[----:B------:R-:W-:Y:S05]  /*03c0*/  BSYNC.RECONVERGENT B0 ;  /* 0x0000000000007941 */ /* 0x000fea0003800200 */
.L_x_6:
[----:B------:R-:W3:Y:S01]  /*03d0*/  LDCU.64 UR6, c[0x0][0x888] ;  /* 0x00011100ff0677ac */ /* 0x000ee20008000a00 */
[----:B------:R-:W-:Y:S02]  /*03e0*/  UISETP.EQ.U32.AND UP1, UPT, UR4, URZ, UPT ;  /* 0x000000ff0400728c */ /* 0x000fe4000bf22070 */
[----:B------:R-:W-:Y:S02]  /*03f0*/  UPLOP3.LUT UP2, UPT, UPT, UPT, UPT, 0x80, 0x8 ;  /* 0x000000000008789c */ /* 0x000fe40003f4f070 */
[----:B---3--:R-:W-:-:S04]  /*0400*/  UISETP.NE.U32.AND UP0, UPT, UR6, URZ, UPT ;  /* 0x000000ff0600728c */ /* 0x008fc8000bf05070 */
[----:B------:R-:W-:-:S04]  /*0410*/  UISETP.NE.AND.EX UP0, UPT, UR7, URZ, UPT, UP0 ;  /* 0x000000ff0700728c */ /* 0x000fc8000bf05300 */
[----:B------:R-:W-:-:S04]  /*0420*/  UISETP.EQ.OR.EX UP3, UPT, UR5, URZ, !UP0, UP1 ;  /* 0x000000ff0500728c */ /* 0x000fc8000c762710 */
[----:B------:R-:W-:-:S05]  /*0430*/  UP2UR UR50, UPR, URZ, 0x8 ;  /* 0x00000008ff327883 */ /* 0x000fca0008000000 */
[----:B------:R-:W-:Y:S07]  /*0440*/  BRA.U !UP3, `(.L_x_8) ;  /* 0x000000010b207547 */ /* 0x000fee000b800000 */
[----:B-----5:R-:W-:Y:S01]  /*0450*/  R2UR UR6, R82 ;  /* 0x00000000520672ca */ /* 0x020fe200000e0000 */
[----:B------:R-:W-:Y:S02]  /*0460*/  UISETP.NE.U32.AND UP2, UPT, UR4, URZ, UPT ;  /* 0x000000ff0400728c */ /* 0x000fe4000bf45070 */
[----:B------:R-:W-:Y:S02]  /*0470*/  USEL UR4, URZ, 0xffffffff, UP0 ;  /* 0xffffffffff047887 */ /* 0x000fe40008000000 */
[----:B------:R-:W-:-:S08]  /*0480*/  UISETP.NE.AND.EX UP2, UPT, UR5, URZ, UPT, UP2 ;  /* 0x000000ff0500728c */ /* 0x000fd0000bf45320 */
[----:B------:R-:W-:-:S04]  /*0490*/  UISETP.NE.AND UP1, UPT, UR6, URZ, UPT ;  /* 0x000000ff0600728c */ /* 0x000fc8000bf25270 */
[----:B------:R-:W-:-:S04]  /*04a0*/  @!UP2 USEL UR4, URZ, 0xffffffff, UP1 ;  /* 0xffffffffff04a887 */ /* 0x000fc80008800000 */
[----:B------:R-:W-:-:S04]  /*04b0*/  ULOP3.LUT UR4, UR4, 0x1, URZ, 0xc0, !UPT ;  /* 0x0000000104047892 */ /* 0x000fc8000f8ec0ff */
[----:B------:R-:W-:-:S11]  /*04c0*/  UISETP.NE.U32.AND UP2, UPT, UR4, 0x1, UPT ;  /* 0x000000010400788c */ /* 0x000fd6000bf45070 */
.L_x_8:
[----:B------:R-:W3:Y:S01]  /*04d0*/  SHFL.IDX PT, R2, R154, RZ, 0x1f ;  /* 0x00001fff9a027589 */ /* 0x000ee200000e0000 */
[----:B------:R-:W-:-:S04]  /*04e0*/  UISETP.NE.AND UP1, UPT, UR8, 0x2, UPT ;  /* 0x000000020800788c */ /* 0x000fc8000bf25270 */
[----:B------:R-:W-:Y:S01]  /*04f0*/  USEL UR6, URZ, 0x1, UP1 ;  /* 0x00000001ff067887 */ /* 0x000fe20008800000 */
[----:B---3--:R-:W-:-:S13]  /*0500*/  ISETP.NE.AND P0, PT, R2, RZ, PT ;  /* 0x000000ff0200720c */ /* 0x008fda0003f05270 */
[----:B------:R-:W-:Y:S05]  /*0510*/  @P0 BRA `(.L_x_9) ;  /* 0x0000000000480947 */ /* 0x000fea0003800000 */
[----:B------:R-:W3:Y:S01]  /*0520*/  S2UR UR5, SR_CgaCtaId ;  /* 0x00000000000579c3 */ /* 0x000ee20000008800 */
[----:B------:R-:W-:Y:S01]  /*0530*/  UMOV UR7, 0x400 ;  /* 0x0000040000077882 */ /* 0x000fe20000000000 */
[----:B------:R-:W-:Y:S01]  /*0540*/  UMOV UR4, 0x1 ;  /* 0x0000000100047882 */ /* 0x000fe20000000000 */
[----:B------:R-:W-:Y:S01]  /*0550*/  ELECT P0, URZ, PT ;  /* 0x0000000000ff782f */ /* 0x000fe20003800000 */
[----:B------:R-:W-:-:S04]  /*0560*/  UIADD3 UR10, UPT, UPT, -UR4, 0x100000, URZ ;  /* 0x00100000040a7890 */ /* 0x000fc8000fffe1ff */
[----:B------:R-:W-:Y:S02]  /*0570*/  USHF.L.U32 UR11, UR10, 0xb, URZ ;  /* 0x0000000b0a0b7899 */ /* 0x000fe400080006ff */
[----:B------:R-:W-:Y:S02]  /*0580*/  USHF.L.U32 UR10, UR10, 0x1, URZ ;  /* 0x000000010a0a7899 */ /* 0x000fe400080006ff */
[----:B---3--:R-:W-:Y:S01]  /*0590*/  ULEA UR5, UR5, UR7, 0x18 ;  /* 0x0000000705057291 */ /* 0x008fe2000f8ec0ff */
[----:B------:R-:W3:Y:S11]  /*05a0*/  FENCE.VIEW.ASYNC.S ;  /* 0x00000000000073c6 */ /* 0x000ef60000000000 */
[----:B---3--:R3:W4:Y:S01]  /*05b0*/  SYNCS.EXCH.64 URZ, [UR5], UR10 ;  /* 0x0000000a05ff75b2 */ /* 0x0087220008000100 */
[----:B------:R3:W1:Y:S01]  /*05c0*/  SYNCS.EXCH.64 URZ, [UR5+0x20], UR10 ;  /* 0x0000200a05ff75b2 */ /* 0x0006620008000100 */
[----:B------:R3:W1:Y:S01]  /*05d0*/  SYNCS.EXCH.64 URZ, [UR5+0x8], UR10 ;  /* 0x0000080a05ff75b2 */ /* 0x0006620008000100 */
[----:B------:R3:W1:Y:S01]  /*05e0*/  SYNCS.EXCH.64 URZ, [UR5+0x28], UR10 ;  /* 0x0000280a05ff75b2 */ /* 0x0006620008000100 */
[----:B------:R3:W1:Y:S01]  /*05f0*/  SYNCS.EXCH.64 URZ, [UR5+0x10], UR10 ;  /* 0x0000100a05ff75b2 */ /* 0x0006620008000100 */
[----:B------:R3:W1:Y:S01]  /*0600*/  SYNCS.EXCH.64 URZ, [UR5+0x30], UR10 ;  /* 0x0000300a05ff75b2 */ /* 0x0006620008000100 */
[----:B------:R3:W1:Y:S01]  /*0610*/  SYNCS.EXCH.64 URZ, [UR5+0x18], UR10 ;  /* 0x0000180a05ff75b2 */ /* 0x0006620008000100 */
[----:B------:R3:W1:Y:S01]  /*0620*/  SYNCS.EXCH.64 URZ, [UR5+0x38], UR10 ;  /* 0x0000380a05ff75b2 */ /* 0x0006620008000100 */
[----:B------:R-:W-:Y:S01]  /*0630*/  NOP ;  /* 0x0000000000007918 */ /* 0x000fe20000000000 */
.L_x_9:
[----:B------:R-:W2:Y:S01]  /*0640*/  SHFL.IDX PT, R2, R154, RZ, 0x1f ;  /* 0x00001fff9a027589 */ /* 0x000ea200000e0000 */
[----:B------:R-:W-:Y:S01]  /*0650*/  NOP ;  /* 0x0000000000007918 */ /* 0x000fe20000000000 */
[----:B--2---:R-:W-:-:S13]  /*0660*/  ISETP.NE.AND P0, PT, R2, 0x1, PT ;  /* 0x000000010200780c */ /* 0x004fda0003f05270 */
[----:B------:R-:W-:Y:S05]  /*0670*/  @P0 BRA `(.L_x_10) ;  /* 0x0000000000580947 */ /* 0x000fea0003800000 */
[----:B------:R-:W2:Y:S01]  /*0680*/  S2UR UR7, SR_CgaCtaId ;  /* 0x00000000000779c3 */ /* 0x000ea20000008800 */
[----:B------:R-:W-:Y:S01]  /*0690*/  UMOV UR9, 0x400 ;  /* 0x0000040000097882 */ /* 0x000fe20000000000 */
[----:B---3--:R-:W-:Y:S01]  /*06a0*/  UMOV UR5, 0x20 ;  /* 0x0000002000057882 */ /* 0x008fe20000000000 */
[----:B------:R-:W-:Y:S01]  /*06b0*/  UMOV UR4, 0x80 ;  /* 0x0000008000047882 */ /* 0x000fe20000000000 */
[----:B------:R-:W-:-:S04]  /*06c0*/  UIADD3 UR10, UPT, UPT, -UR5, 0x100000, URZ ;  /* 0x00100000050a7890 */ /* 0x000fc8000fffe1ff */
[----:B------:R-:W-:Y:S02]  /*06d0*/  USHF.L.U32 UR11, UR10, 0xb, URZ ;  /* 0x0000000b0a0b7899 */ /* 0x000fe400080006ff */
[----:B------:R-:W-:Y:S02]  /*06e0*/  USHF.L.U32 UR10, UR10, 0x1, URZ ;  /* 0x000000010a0a7899 */ /* 0x000fe400080006ff */
[----:B------:R-:W-:-:S04]  /*06f0*/  UIADD3 UR4, UPT, UPT, -UR4, 0x100000, URZ ;  /* 0x0010000004047890 */ /* 0x000fc8000fffe1ff */
[----:B------:R-:W-:Y:S02]  /*0700*/  USHF.L.U32 UR5, UR4, 0xb, URZ ;  /* 0x0000000b04057899 */ /* 0x000fe400080006ff */
[----:B------:R-:W-:Y:S01]  /*0710*/  USHF.L.U32 UR4, UR4, 0x1, URZ ;  /* 0x0000000104047899 */ /* 0x000fe200080006ff */
[----:B------:R-:W-:Y:S01]  /*0720*/  ELECT P0, URZ, PT ;  /* 0x0000000000ff782f */ /* 0x000fe20003800000 */
[----:B--2---:R-:W-:Y:S01]  /*0730*/  ULEA UR7, UR7, UR9, 0x18 ;  /* 0x0000000907077291 */ /* 0x004fe2000f8ec0ff */
[----:B------:R-:W2:Y:S11]  /*0740*/  FENCE.VIEW.ASYNC.S ;  /* 0x00000000000073c6 */ /* 0x000eb60000000000 */
[----:B--2---:R2:W3:Y:S01]  /*0750*/  SYNCS.EXCH.64 URZ, [UR7+0x40], UR10 ;  /* 0x0000400a07ff75b2 */ /* 0x0044e20008000100 */
        /* <DEDUP_REMOVED lines=8> */
.L_x_10:
[----:B------:R-:W4:Y:S01]  /*07e0*/  SHFL.IDX PT, R2, R154, RZ, 0x1f ;  /* 0x00001fff9a027589 */ /* 0x000f2200000e0000 */
[----:B------:R-:W-:Y:S01]  /*07f0*/  NOP ;  /* 0x0000000000007918 */ /* 0x000fe20000000000 */
[----:B----4-:R-:W-:-:S13]  /*0800*/  ISETP.NE.AND P0, PT, R2, 0x3, PT ;  /* 0x000000030200780c */ /* 0x010fda0003f05270 */
[----:B------:R-:W-:Y:S05]  /*0810*/  @P0 BRA `(.L_x_11) ;  /* 0x0000000000300947 */ /* 0x000fea0003800000 */
[----:B--23--:R-:W2:Y:S01]  /*0820*/  S2UR UR5, SR_CgaCtaId ;  /* 0x00000000000579c3 */ /* 0x00cea20000008800 */
[----:B------:R-:W-:Y:S01]  /*0830*/  UMOV UR7, 0x400 ;  /* 0x0000040000077882 */ /* 0x000fe20000000000 */
[----:B------:R-:W-:Y:S01]  /*0840*/  UMOV UR4, 0x20 ;  /* 0x0000002000047882 */ /* 0x000fe20000000000 */
[----:B------:R-:W-:Y:S01]  /*0850*/  ELECT P0, URZ, PT ;  /* 0x0000000000ff782f */ /* 0x000fe20003800000 */
[----:B------:R-:W-:-:S04]  /*0860*/  UIADD3 UR10, UPT, UPT, -UR4, 0x100000, URZ ;  /* 0x00100000040a7890 */ /* 0x000fc8000fffe1ff */
[----:B------:R-:W-:Y:S02]  /*0870*/  USHF.L.U32 UR11, UR10, 0xb, URZ ;  /* 0x0000000b0a0b7899 */ /* 0x000fe400080006ff */
[----:B------:R-:W-:Y:S02]  /*0880*/  USHF.L.U32 UR10, UR10, 0x1, URZ ;  /* 0x000000010a0a7899 */ /* 0x000fe400080006ff */
[----:B--2---:R-:W-:Y:S01]  /*0890*/  ULEA UR5, UR5, UR7, 0x18 ;  /* 0x0000000705057291 */ /* 0x004fe2000f8ec0ff */
[----:B------:R-:W2:Y:S11]  /*08a0*/  FENCE.VIEW.ASYNC.S ;  /* 0x00000000000073c6 */ /* 0x000eb60000000000 */
[----:B--2---:R4:W2:Y:S01]  /*08b0*/  SYNCS.EXCH.64 URZ, [UR5+0x80], UR10 ;  /* 0x0000800a05ff75b2 */ /* 0x0048a20008000100 */
[----:B------:R4:W3:Y:S02]  /*08c0*/  SYNCS.EXCH.64 URZ, [UR5+0x88], UR10 ;  /* 0x0000880a05ff75b2 */ /* 0x0008e40008000100 */
[----:B----4-:R-:W-:Y:S01]  /*08d0*/  NOP ;  /* 0x0000000000007918 */ /* 0x010fe20000000000 */
.L_x_11:
[----:B------:R-:W4:Y:S01]  /*08e0*/  SHFL.IDX PT, R2, R154, RZ, 0x1f ;  /* 0x00001fff9a027589 */ /* 0x000f2200000e0000 */
[----:B------:R-:W-:Y:S01]  /*08f0*/  NOP ;  /* 0x0000000000007918 */ /* 0x000fe20000000000 */
[----:B----4-:R-:W-:-:S13]  /*0900*/  ISETP.NE.AND P0, PT, R2, 0x4, PT ;  /* 0x000000040200780c */ /* 0x010fda0003f05270 */
[----:B------:R-:W-:Y:S05]  /*0910*/  @P0 BRA `(.L_x_12) ;  /* 0x00000000004c0947 */ /* 0x000fea0003800000 */
[----:B--23--:R-:W2:Y:S01]  /*0920*/  S2UR UR5, SR_CgaCtaId ;  /* 0x00000000000579c3 */ /* 0x00cea20000008800 */
[----:B------:R-:W-:Y:S01]  /*0930*/  UMOV UR9, 0x100 ;  /* 0x0000010000097882 */ /* 0x000fe20000000000 */
[----:B------:R-:W-:Y:S01]  /*0940*/  UMOV UR7, 0x400 ;  /* 0x0000040000077882 */ /* 0x000fe20000000000 */
[----:B------:R-:W-:Y:S01]  /*0950*/  USEL UR9, UR9, 0xe0, UP2 ;  /* 0x000000e009097887 */ /* 0x000fe20009000000 */
[----:B------:R-:W-:Y:S01]  /*0960*/  UMOV UR4, 0x1 ;  /* 0x0000000100047882 */ /* 0x000fe20000000000 */
[----:B------:R-:W-:Y:S01]  /*0970*/  ELECT P0, URZ, PT ;  /* 0x0000000000ff782f */ /* 0x000fe20003800000 */
[----:B------:R-:W-:-:S04]  /*0980*/  UIADD3 UR10, UPT, UPT, -UR4, 0x100000, URZ ;  /* 0x00100000040a7890 */ /* 0x000fc8000fffe1ff */
[----:B------:R-:W-:Y:S02]  /*0990*/  USHF.L.U32 UR11, UR10, 0xb, URZ ;  /* 0x0000000b0a0b7899 */ /* 0x000fe400080006ff */
[----:B------:R-:W-:Y:S02]  /*09a0*/  USHF.L.U32 UR10, UR10, 0x1, URZ ;  /* 0x000000010a0a7899 */ /* 0x000fe400080006ff */
[----:B------:R-:W-:-:S04]  /*09b0*/  UIADD3 UR12, UPT, UPT, -UR9, 0x100000, URZ ;  /* 0x00100000090c7890 */ /* 0x000fc8000fffe1ff */
[----:B------:R-:W-:Y:S02]  /*09c0*/  USHF.L.U32 UR13, UR12, 0xb, URZ ;  /* 0x0000000b0c0d7899 */ /* 0x000fe400080006ff */
[----:B------:R-:W-:Y:S02]  /*09d0*/  USHF.L.U32 UR12, UR12, 0x1, URZ ;  /* 0x000000010c0c7899 */ /* 0x000fe400080006ff */
[----:B--2---:R-:W-:Y:S01]  /*09e0*/  ULEA UR5, UR5, UR7, 0x18 ;  /* 0x0000000705057291 */ /* 0x004fe2000f8ec0ff */
[----:B------:R-:W2:Y:S11]  /*09f0*/  FENCE.VIEW.ASYNC.S ;  /* 0x00000000000073c6 */ /* 0x000eb60000000000 */
[----:B--2---:R4:W2:Y:S01]  /*0a00*/  SYNCS.EXCH.64 URZ, [UR5+0x90], UR10 ;  /* 0x0000900a05ff75b2 */ /* 0x0048a20008000100 */
[----:B------:R4:W3:Y:S01]  /*0a10*/  SYNCS.EXCH.64 URZ, [UR5+0xa0], UR12 ;  /* 0x0000a00c05ff75b2 */ /* 0x0008e20008000100 */
[----:B------:R4:W1:Y:S01]  /*0a20*/  SYNCS.EXCH.64 URZ, [UR5+0x98], UR10 ;  /* 0x0000980a05ff75b2 */ /* 0x0008620008000100 */
[----:B------:R4:W1:Y:S02]  /*0a30*/  SYNCS.EXCH.64 URZ, [UR5+0xa8], UR12 ;  /* 0x0000a80c05ff75b2 */ /* 0x0008640008000100 */
[----:B----4-:R-:W-:Y:S01]  /*0a40*/  NOP ;  /* 0x0000000000007918 */ /* 0x010fe20000000000 */
.L_x_12:
[----:B------:R-:W4:Y:S01]  /*0a50*/  SHFL.IDX PT, R2, R154, RZ, 0x1f ;  /* 0x00001fff9a027589 */ /* 0x000f2200000e0000 */
[----:B------:R-:W-:Y:S01]  /*0a60*/  NOP ;  /* 0x0000000000007918 */ /* 0x000fe20000000000 */
[----:B----4-:R-:W-:-:S13]  /*0a70*/  ISETP.NE.AND P0, PT, R2, 0x5, PT ;  /* 0x000000050200780c */ /* 0x010fda0003f05270 */
[----:B------:R-:W-:Y:S05]  /*0a80*/  @P0 BRA `(.L_x_13) ;  /* 0x0000000000480947 */ /* 0x000fea0003800000 */
[----:B--2---:R-:W2:Y:S01]  /*0a90*/  S2UR UR7, SR_CgaCtaId ;  /* 0x00000000000779c3 */ /* 0x004ea20000008800 */
        /* <DEDUP_REMOVED lines=12> */
[----:B--2---:R4:W2:Y:S01]  /*0b60*/  SYNCS.EXCH.64 URZ, [UR7+0xb0], UR10 ;  /* 0x0000b00a07ff75b2 */ /* 0x0048a20008000100 */
[----:B------:R4:W3:Y:S01]  /*0b70*/  SYNCS.EXCH.64 URZ, [UR7+0xc0], UR4 ;  /* 0x0000c00407ff75b2 */ /* 0x0008e20008000100 */
[----:B------:R4:W1:Y:S01]  /*0b80*/  SYNCS.EXCH.64 URZ, [UR7+0xb8], UR10 ;  /* 0x0000b80a07ff75b2 */ /* 0x0008620008000100 */
[----:B------:R4:W1:Y:S02]  /*0b90*/  SYNCS.EXCH.64 URZ, [UR7+0xc8], UR4 ;  /* 0x0000c80407ff75b2 */ /* 0x0008640008000100 */
[----:B----4-:R-:W-:Y:S01]  /*0ba0*/  NOP ;  /* 0x0000000000007918 */ /* 0x010fe20000000000 */
.L_x_13:
        /* <DEDUP_REMOVED lines=18> */
.L_x_14:
[----:B--23--:R-:W2:Y:S01]  /*0cd0*/  S2UR UR5, SR_CTAID.X ;  /* 0x00000000000579c3 */ /* 0x00cea20000002500 */
[----:B------:R-:W-:-:S05]  /*0ce0*/  CS2R.32 R152, SR_CgaSize ;  /* 0x0000000000987805 */ /* 0x000fca0000008a00 */
[----:B------:R-:W-:-:S05]  /*0cf0*/  IMAD R152, R152, -0xa0, RZ ;  /* 0xffffff6098987824 */ /* 0x000fca00078e02ff */
[----:B------:R-:W-:-:S14]  /*0d00*/  R2UR UR9, R152 ;  /* 0x00000000980972ca */ /* 0x000fdc00000e0000 */
[----:B------:R-:W3:Y:S01]  /*0d10*/  LDCU UR9, c[0x0][UR9+0x2b0] ;  /* 0x00005600090977ac */ /* 0x000ee20008000800 */
[----:B------:R-:W-:Y:S01]  /*0d20*/  NOP ;  /* 0x0000000000007918 */ /* 0x000fe20000000000 */
[----:B------:R-:W-:-:S05]  /*0d30*/  CS2R.32 R152, SR_CgaSize ;  /* 0x0000000000987805 */ /* 0x000fca0000008a00 */
[----:B------:R-:W-:-:S05]  /*0d40*/  IMAD R152, R152, -0xa0, RZ ;  /* 0xffffff6098987824 */ /* 0x000fca00078e02ff */
[----:B------:R-:W-:-:S14]  /*0d50*/  R2UR UR7, R152 ;  /* 0x00000000980772ca */ /* 0x000fdc00000e0000 */
[----:B------:R-:W4:Y:S01]  /*0d60*/  LDCU UR7, c[0x0][UR7+0x2b4] ;  /* 0x00005680070777ac */ /* 0x000f220008000800 */
[----:B------:R-:W1:Y:S08]  /*0d70*/  S2UR UR4, SR_CTAID.Y ;  /* 0x00000000000479c3 */ /* 0x000e700000002600 */
[----:B------:R-:W4:Y:S01]  /*0d80*/  LDC R9, c[0x0][0xb24] ;  /* 0x0002c900ff097b82 */ /* 0x000f220000000800 */
[----:B--2---:R-:W-:-:S02]  /*0d90*/  I2FP.F32.U32 R4, UR5 ;  /* 0x0000000500047c45 */ /* 0x004fc40008201000 */
[----:B------:R-:W-:-:S05]  /*0da0*/  CS2R.32 R5, SR_CgaSize ;  /* 0x0000000000057805 */ /* 0x000fca0000008a00 */
[----:B------:R-:W-:-:S06]  /*0db0*/  IMAD R5, R5, -0xa0, RZ ;  /* 0xffffff6005057824 */ /* 0x000fcc00078e02ff */
[----:B------:R-:W2:Y:S01]  /*0dc0*/  LDC R5, c[0x0][R5+0x2a0] ;  /* 0x0000a80005057b82 */ /* 0x000ea20000000800 */
[----:B------:R-:W-:Y:S01]  /*0dd0*/  MOV R21, UR5 ;  /* 0x0000000500157c02 */ /* 0x000fe20008000f00 */
[----:B---3--:R-:W-:Y:S01]  /*0de0*/  FMUL R4, R4, UR9 ;  /* 0x0000000904047c20 */ /* 0x008fe20008400000 */
[----:B-1----:R-:W-:Y:S02]  /*0df0*/  I2FP.F32.U32 R2, UR4 ;  /* 0x0000000400027c45 */ /* 0x002fe40008201000 */
[----:B------:R-:W-:-:S05]  /*0e00*/  CS2R.32 R3, SR_CgaSize ;  /* 0x0000000000037805 */ /* 0x000fca0000008a00 */
[----:B------:R-:W-:-:S06]  /*0e10*/  IMAD R3, R3, -0xa0, RZ ;  /* 0xffffff6003037824 */ /* 0x000fcc00078e02ff */
[----:B------:R-:W1:Y:S01]  /*0e20*/  LDC R3, c[0x0][R3+0x2a4] ;  /* 0x0000a90003037b82 */ /* 0x000e620000000800 */
[----:B------:R-:W3:Y:S01]  /*0e30*/  F2I.U32.TRUNC.NTZ R152, R4 ;  /* 0x0000000400987305 */ /* 0x000ee2000020f000 */
[----:B------:R-:W-:Y:S01]  /*0e40*/  MOV R20, UR4 ;  /* 0x0000000400147c02 */ /* 0x000fe20008000f00 */
[----:B----4-:R-:W-:-:S05]  /*0e50*/  FMUL R2, R2, UR7 ;  /* 0x0000000702027c20 */ /* 0x010fca0008400000 */
[----:B------:R-:W-:Y:S01]  /*0e60*/  BAR.SYNC.DEFER_BLOCKING 0x0 ;  /* 0x0000000000007b1d */ /* 0x000fe20000010000 */
[----:B------:R-:W-:-:S05]  /*0e70*/  ISETP.GE.AND P0, PT, R9, 0x1, PT ;  /* 0x000000010900780c */ /* 0x000fca0003f06270 */
[----:B------:R-:W4:Y:S02]  /*0e80*/  F2I.U32.TRUNC.NTZ R150, R2 ;  /* 0x0000000200967305 */ /* 0x000f24000020f000 */
[----:B------:R-:W1:Y:S01]  /*0e90*/  S2UR UR36, SR_CTAID.Z ;  /* 0x00000000002479c3 */ /* 0x000e620000002700 */
[----:B---3--:R-:W-:-:S05]  /*0ea0*/  IADD3 R152, PT, PT, -R152, RZ, RZ ;  /* 0x000000ff98987210 */ /* 0x008fca0007ffe1ff */
[----:B--2---:R-:W-:Y:S01]  /*0eb0*/  IMAD R152, R5, R152, UR5 ;  /* 0x0000000505987e24 */ /* 0x004fe2000f8e0298 */
[----:B----4-:R-:W-:-:S05]  /*0ec0*/  IADD3 R150, PT, PT, -R150, RZ, RZ ;  /* 0x000000ff96967210 */ /* 0x010fca0007ffe1ff */
[----:B-1----:R-:W-:Y:S01]  /*0ed0*/  IMAD R150, R3, R150, UR4 ;  /* 0x0000000403967e24 */ /* 0x002fe2000f8e0296 */
[----:B------:R-:W-:Y:S06]  /*0ee0*/  @!P0 BRA `(.L_x_15) ;  /* 0x0000000000b88947 */ /* 0x000fec0003800000 */
[----:B------:R-:W1:Y:S01]  /*0ef0*/  LDC.64 R4, c[0x0][0xb18] ;  /* 0x0002c600ff047b82 */ /* 0x000e620000000a00 */
[----:B------:R-:W-:-:S07]  /*0f00*/  ISETP.NE.AND P0, PT, R9, 0x1, PT ;  /* 0x000000010900780c */ /* 0x000fce0003f05270 */
[----:B------:R-:W2:Y:S08]  /*0f10*/  LDC R10, c[0x0][0xb0c] ;  /* 0x0002c300ff0a7b82 */ /* 0x000eb00000000800 */
[----:B------:R-:W3:Y:S08]  /*0f20*/  LDC R11, c[0x0][0x370] ;  /* 0x0000dc00ff0b7b82 */ /* 0x000ef00000000800 */
[----:B------:R-:W4:Y:S01]  /*0f30*/  LDC R12, c[0x0][0x374] ;  /* 0x0000dd00ff0c7b82 */ /* 0x000f220000000800 */
[----:B-1----:R-:W-:-:S07]  /*0f40*/  ISETP.NE.AND P1, PT, R4, 0x1, PT ;  /* 0x000000010400780c */ /* 0x002fce0003f25270 */
[----:B------:R-:W3:Y:S01]  /*0f50*/  LDC.64 R6, c[0x0][0xb10] ;  /* 0x0002c400ff067b82 */ /* 0x000ee20000000a00 */
[----:B--2---:R-:W-:-:S07]  /*0f60*/  ISETP.NE.AND P2, PT, R10, 0x1, PT ;  /* 0x000000010a00780c */ /* 0x004fce0003f45270 */
[----:B------:R-:W1:Y:S08]  /*0f70*/  LDC R8, c[0x0][0xb20] ;  /* 0x0002c800ff087b82 */ /* 0x000e700000000800 */
[----:B------:R-:W2:Y:S01]  /*0f80*/  LDC.64 R2, c[0x0][0xb28] ;  /* 0x0002ca00ff027b82 */ /* 0x000ea20000000a00 */
[----:B----4-:R-:W-:-:S04]  /*0f90*/  IMAD.HI.U32 R13, R12, R5, RZ ;  /* 0x000000050c0d7227 */ /* 0x010fc800078e00ff */
[----:B------:R-:W-:-:S04]  /*0fa0*/  IMAD.HI.U32 R5, R20, R5, RZ ;  /* 0x0000000514057227 */ /* 0x000fc800078e00ff */
[----:B---3--:R-:W-:-:S04]  /*0fb0*/  IMAD.HI.U32 R14, R11, R6, RZ ;  /* 0x000000060b0e7227 */ /* 0x008fc800078e00ff */
[C---:B------:R-:W-:Y:S01]  /*0fc0*/  IMAD.HI.U32 R16, R21.reuse, R6, RZ ;  /* 0x0000000615107227 */ /* 0x040fe200078e00ff */
[-C--:B------:R-:W-:Y:S02]  /*0fd0*/  @P2 SHF.R.U32.HI R11, RZ, R7.reuse, R14 ;  /* 0x00000007ff0b2219 */ /* 0x080fe4000001160e */
[-C--:B-1----:R-:W-:Y:S02]  /*0fe0*/  @P1 SHF.R.U32.HI R12, RZ, R8.reuse, R13 ;  /* 0x00000008ff0c1219 */ /* 0x082fe4000001160d */
[----:B------:R-:W-:Y:S02]  /*0ff0*/  SHF.R.U32.HI R5, RZ, R8, R5 ;  /* 0x00000008ff057219 */ /* 0x000fe40000011605 */
[----:B------:R-:W-:Y:S02]  /*1000*/  SHF.R.U32.HI R16, RZ, R7, R16 ;  /* 0x00000007ff107219 */ /* 0x000fe40000011610 */
[----:B------:R-:W-:Y:S01]  /*1010*/  SEL R5, R20, R5, !P1 ;  /* 0x0000000514057207 */ /* 0x000fe20004800000 */
[----:B--2---:R-:W-:Y:S01]  /*1020*/  IMAD.HI.U32 R14, R12, R2, RZ ;  /* 0x000000020c0e7227 */ /* 0x004fe200078e00ff */
[----:B------:R-:W-:-:S02]  /*1030*/  SEL R7, R21, R16, !P2 ;  /* 0x0000001015077207 */ /* 0x000fc40005000000 */
[----:B------:R-:W-:Y:S01]  /*1040*/  IADD3 R13, PT, PT, -R5, RZ, RZ ;  /* 0x000000ff050d7210 */ /* 0x000fe20007ffe1ff */
[----:B------:R-:W-:Y:S01]  /*1050*/  IMAD.HI.U32 R6, R11, R2, RZ ;  /* 0x000000020b067227 */ /* 0x000fe200078e00ff */
[----:B------:R-:W-:-:S03]  /*1060*/  @P0 SHF.R.U32.HI R12, RZ, R3, R14 ;  /* 0x00000003ff0c0219 */ /* 0x000fc6000001160e */
[----:B------:R-:W-:Y:S01]  /*1070*/  IMAD R13, R4, R13, R20 ;  /* 0x0000000d040d7224 */ /* 0x000fe200078e0214 */
[----:B------:R-:W-:Y:S01]  /*1080*/  @P0 SHF.R.U32.HI R11, RZ, R3, R6 ;  /* 0x00000003ff0b0219 */ /* 0x000fe20000011606 */
[----:B------:R-:W-:-:S04]  /*1090*/  IMAD R12, R12, R9, RZ ;  /* 0x000000090c0c7224 */ /* 0x000fc800078e02ff */
[----:B------:R-:W-:Y:S01]  /*10a0*/  IMAD R6, R11, R9, RZ ;  /* 0x000000090b067224 */ /* 0x000fe200078e02ff */
[----:B------:R-:W-:-:S04]  /*10b0*/  ISETP.GE.AND P1, PT, R5, R12, PT ;  /* 0x0000000c0500720c */ /* 0x000fc80003f26270 */
[----:B------:R-:W-:Y:S01]  /*10c0*/  ISETP.GE.OR P1, PT, R7, R6, P1 ;  /* 0x000000060700720c */ /* 0x000fe20000f26670 */
[----:B------:R-:W-:-:S05]  /*10d0*/  IMAD.HI.U32 R6, R5, R2, RZ ;  /* 0x0000000205067227 */ /* 0x000fca00078e00ff */
[----:B------:R-:W-:-:S04]  /*10e0*/  SHF.R.U32.HI R6, RZ, R3, R6 ;  /* 0x00000003ff067219 */ /* 0x000fc80000011606 */
[----:B------:R-:W-:-:S03]  /*10f0*/  SEL R6, R5, R6, !P0 ;  /* 0x0000000605067207 */ /* 0x000fc60004000000 */
[----:B------:R-:W-:Y:S01]  /*1100*/  @!P1 IMAD.HI.U32 R8, R7, R2, RZ ;  /* 0x0000000207089227 */ /* 0x000fe200078e00ff */
[----:B------:R-:W-:-:S04]  /*1110*/  IADD3 R2, PT, PT, -R6, RZ, RZ ;  /* 0x000000ff06027210 */ /* 0x000fc80007ffe1ff */
[----:B------:R-:W-:Y:S01]  /*1120*/  @!P1 SHF.R.U32.HI R8, RZ, R3, R8 ;  /* 0x00000003ff089219 */ /* 0x000fe20000011608 */
[----:B------:R-:W-:-:S03]  /*1130*/  IMAD R2, R9, R2, R5 ;  /* 0x0000000209027224 */ /* 0x000fc600078e0205 */
[----:B------:R-:W-:-:S05]  /*1140*/  @!P1 SEL R3, R7, R8, !P0 ;  /* 0x0000000807039207 */ /* 0x000fca0004000000 */
[--C-:B------:R-:W-:Y:S02]  /*1150*/  @!P1 IMAD.IADD R6, R6, 0x1, -R3.reuse ;  /* 0x0000000106069824 */ /* 0x100fe400078e0a03 */
[----:B------:R-:W-:Y:S01]  /*1160*/  @!P1 IMAD R3, R2, R11, R3 ;  /* 0x0000000b02039224 */ /* 0x000fe200078e0203 */
[----:B------:R-:W-:Y:S01]  /*1170*/  IADD3 R2, PT, PT, -R7, RZ, RZ ;  /* 0x000000ff07027210 */ /* 0x000fe20007ffe1ff */
[----:B------:R-:W-:Y:S02]  /*1180*/  @!P1 IMAD R5, R6, R9, R7 ;  /* 0x0000000906059224 */ /* 0x000fe400078e0207 */
[----:B------:R-:W-:Y:S02]  /*1190*/  @!P1 IMAD.MOV.U32 R7, RZ, RZ, R3 ;  /* 0x000000ffff079224 */ /* 0x000fe400078e0003 */
[----:B------:R-:W-:Y:S02]  /*11a0*/  IMAD R2, R10, R2, R21 ;  /* 0x000000020a027224 */ /* 0x000fe400078e0215 */
[----:B------:R-:W-:-:S02]  /*11b0*/  IMAD R20, R5, R4, R13 ;  /* 0x0000000405147224 */ /* 0x000fc400078e020d */
[----:B------:R-:W-:Y:S02]  /*11c0*/  IMAD R21, R7, R10, R2 ;  /* 0x0000000a07157224 */ /* 0x000fe400078e0202 */
.L_x_15:
[----:B------:R-:W1:Y:S01]  /*11d0*/  LDCU UR4, c[0x0][0xb30] ;  /* 0x00016600ff0477ac */ /* 0x000e620008000800 */
[----:B------:R-:W2:Y:S08]  /*11e0*/  S2UR UR37, SR_CgaCtaId ;  /* 0x00000000002579c3 */ /* 0x000eb00000008800 */
[----:B------:R-:W3:Y:S01]  /*11f0*/  LDC R72, c[0x0][0xb24] ;  /* 0x0002c900ff487b82 */ /* 0x000ee20000000800 */
[----:B-1----:R-:W-:-:S09]  /*1200*/  UISETP.NE.AND UP1, UPT, UR4, 0x1, UPT ;  /* 0x000000010400788c */ /* 0x002fd2000bf25270 */
[----:B--2---:R-:W-:Y:S05]  /*1210*/  BRA.U UP1, `(.L_x_16) ;  /* 0x0000000101407547 */ /* 0x004fea000b800000 */
[----:B------:R-:W1:Y:S08]  /*1220*/  LDC.64 R4, c[0x0][0xb10] ;  /* 0x0002c400ff047b82 */ /* 0x000e700000000a00 */
[----:B------:R-:W2:Y:S08]  /*1230*/  LDC.64 R2, c[0x0][0xb18] ;  /* 0x0002c600ff027b82 */ /* 0x000eb00000000a00 */
[----:B------:R-:W4:Y:S08]  /*1240*/  LDC R6, c[0x0][0xb20] ;  /* 0x0002c800ff067b82 */ /* 0x000f300000000800 */
[----:B------:R-:W3:Y:S01]  /*1250*/  LDC R8, c[0x0][0xb0c] ;  /* 0x0002c300ff087b82 */ /* 0x000ee20000000800 */
[----:B-1----:R-:W-:-:S05]  /*1260*/  IMAD.HI.U32 R4, R21, R4, RZ ;  /* 0x0000000415047227 */ /* 0x002fca00078e00ff */
[----:B------:R-:W-:Y:S01]  /*1270*/  SHF.R.U32.HI R4, RZ, R5, R4 ;  /* 0x00000005ff047219 */ /* 0x000fe20000011604 */
[----:B--2---:R-:W-:Y:S01]  /*1280*/  IMAD.HI.U32 R3, R20, R3, RZ ;  /* 0x0000000314037227 */ /* 0x004fe200078e00ff */
[----:B------:R-:W-:-:S04]  /*1290*/  ISETP.NE.AND P0, PT, R2, 0x1, PT ;  /* 0x000000010200780c */ /* 0x000fc80003f05270 */
[----:B----4-:R-:W-:-:S04]  /*12a0*/  SHF.R.U32.HI R3, RZ, R6, R3 ;  /* 0x00000006ff037219 */ /* 0x010fc80000011603 */
[----:B------:R-:W-:Y:S02]  /*12b0*/  SEL R3, R20, R3, !P0 ;  /* 0x0000000314037207 */ /* 0x000fe40004000000 */
[----:B---3--:R-:W-:-:S04]  /*12c0*/  ISETP.NE.AND P1, PT, R8, 0x1, PT ;  /* 0x000000010800780c */ /* 0x008fc80003f25270 */
[----:B------:R-:W-:-:S05]  /*12d0*/  SEL R4, R21, R4, !P1 ;  /* 0x0000000415047207 */ /* 0x000fca0004800000 */
[----:B------:R-:W-:Y:S02]  /*12e0*/  IMAD.IADD R5, R3, 0x1, -R4 ;  /* 0x0000000103057824 */ /* 0x000fe400078e0a04 */
[----:B------:R-:W-:Y:S02]  /*12f0*/  IMAD.IADD R3, R4, 0x1, -R3 ;  /* 0x0000000104037824 */ /* 0x000fe400078e0a03 */
[----:B------:R-:W-:Y:S02]  /*1300*/  IMAD R21, R5, R8, R21 ;  /* 0x0000000805157224 */ /* 0x000fe400078e0215 */
[----:B------:R-:W-:-:S07]  /*1310*/  IMAD R20, R3, R2, R20 ;  /* 0x0000000203147224 */ /* 0x000fce00078e0214 */
.L_x_16:
[----:B------:R-:W-:Y:S01]  /*1320*/  BAR.SYNC.DEFER_BLOCKING 0x0 ;  /* 0x0000000000007b1d */ /* 0x000fe20000010000 */
[----:B------:R-:W-:Y:S01]  /*1330*/  UISETP.NE.AND UP1, UPT, UR8, 0x2, UPT ;  /* 0x000000020800788c */ /* 0x000fe2000bf25270 */
[----:B------:R-:W-:Y:S02]  /*1340*/  ISETP.NE.OR P5, PT, R0, 0x2, !P5 ;  /* 0x000000020000780c */ /* 0x000fe40006fa5670 */
[----:B------:R-:W-:-:S06]  /*1350*/  LOP3.LUT R2, R167, 0x1f, RZ, 0xc0, !PT ;  /* 0x0000001fa7027812 */ /* 0x000fcc00078ec0ff */
[----:B------:R-:W-:Y:S05]  /*1360*/  BRA.U UP1, `(.L_x_17) ;  /* 0x0000001101607547 */ /* 0x000fea000b800000 */
[----:B------:R-:W1:Y:S01]  /*1370*/  LDCU UR13, c[0x0][0x38c] ;  /* 0x00007180ff0d77ac */ /* 0x000e620008000800 */
[----:B------:R-:W2:Y:S01]  /*1380*/  LDC R9, c[0x0][0x370] ;  /* 0x0000dc00ff097b82 */ /* 0x000ea20000000800 */
[----:B------:R-:W-:Y:S01]  /*1390*/  PLOP3.LUT P1, PT, PT, PT, UP2, 0x80, 0x8 ;  /* 0x000000000008781c */ /* 0x000fe20003f2f028 */
[----:B------:R-:W-:Y:S01]  /*13a0*/  HFMA2 R12, -RZ, RZ, 0, 0 ;  /* 0x00000000ff0c7431 */ /* 0x000fe200000001ff */
[----:B------:R-:W-:Y:S01]  /*13b0*/  ISETP.EQ.OR P4, PT, R2, RZ, P5 ;  /* 0x000000ff0200720c */ /* 0x000fe20002f82670 */
[----:B------:R-:W-:Y:S01]  /*13c0*/  IMAD.MOV.U32 R15, RZ, RZ, 0x1 ;  /* 0x00000001ff0f7424 */ /* 0x000fe200078e00ff */
[----:B------:R-:W-:Y:S01]  /*13d0*/  PLOP3.LUT P1, PT, P1, PT, PT, 0x8, 0x80 ;  /* 0x000000000080781c */ /* 0x000fe20000f2e170 */
[----:B------:R-:W-:Y:S01]  /*13e0*/  IMAD.MOV.U32 R14, RZ, RZ, RZ ;  /* 0x000000ffff0e7224 */ /* 0x000fe200078e00ff */
[----:B------:R-:W-:Y:S01]  /*13f0*/  MOV R8, 0x1 ;  /* 0x0000000100087802 */ /* 0x000fe20000000f00 */
[----:B------:R-:W4:Y:S01]  /*1400*/  LDC R0, c[0x0][0x374] ;  /* 0x0000dd00ff007b82 */ /* 0x000f220000000800 */
[----:B------:R-:W-:Y:S01]  /*1410*/  IMAD.MOV.U32 R10, RZ, RZ, RZ ;  /* 0x000000ffff0a7224 */ /* 0x000fe200078e00ff */
[----:B------:R-:W2:Y:S01]  /*1420*/  LDCU.64 UR22, c[0x0][0x348] ;  /* 0x00006900ff1677ac */ /* 0x000ea20008000a00 */
[----:B------:R-:W-:Y:S01]  /*1430*/  UMOV UR6, URZ ;  /* 0x000000ff00067c82 */ /* 0x000fe20008000000 */
[----:B-1----:R-:W-:-:S04]  /*1440*/  UIADD3 UR5, UPT, UPT, UR13, 0x1f, URZ ;  /* 0x0000001f0d057890 */ /* 0x002fc8000fffe0ff */
[----:B------:R-:W-:-:S04]  /*1450*/  USHF.R.S32.HI UR4, URZ, 0x1f, UR5 ;  /* 0x0000001fff047899 */ /* 0x000fc80008011405 */
[----:B------:R-:W-:-:S04]  /*1460*/  ULEA.HI UR4, UR4, UR5, URZ, 0x5 ;  /* 0x0000000504047291 */ /* 0x000fc8000f8f28ff */
[----:B------:R-:W-:Y:S02]  /*1470*/  USHF.R.S32.HI UR15, URZ, 0x5, UR4 ;  /* 0x00000005ff0f7899 */ /* 0x000fe40008011404 */
[----:B------:R-:W-:Y:S02]  /*1480*/  UIADD3 UR4, UPT, UPT, UR13, -0x1, URZ ;  /* 0xffffffff0d047890 */ /* 0x000fe4000fffe0ff */
[----:B------:R-:W-:Y:S02]  /*1490*/  UISETP.LT.U32.AND UP0, UPT, UR15, 0x4, UPT ;  /* 0x000000040f00788c */ /* 0x000fe4000bf01070 */
[----:B------:R-:W-:Y:S02]  /*14a0*/  UISETP.GE.U32.AND UP1, UPT, UR4, -0x3f, UPT ;  /* 0xffffffc10400788c */ /* 0x000fe4000bf26070 */
[----:B------:R-:W-:Y:S02]  /*14b0*/  USEL UR14, UR15, 0x4, UP0 ;  /* 0x000000040f0e7887 */ /* 0x000fe40008000000 */
[----:B------:R-:W-:-:S02]  /*14c0*/  UIADD3 UR13, UPT, UPT, UR13, 0x3e, URZ ;  /* 0x0000003e0d0d7890 */ /* 0x000fc4000fffe0ff */
[----:B------:R-:W-:Y:S02]  /*14d0*/  UIADD3 UR5, UPT, UPT, UR14, -0x1, URZ ;  /* 0xffffffff0e057890 */ /* 0x000fe4000fffe0ff */
[----:B------:R-:W-:-:S03]  /*14e0*/  UIADD3 UR7, UPT, UPT, UR15, -UR14, URZ ;  /* 0x8000000e0f077290 */ /* 0x000fc6000fffe0ff */
[----:B------:R-:W-:-:S04]  /*14f0*/  @UP1 UIADD3 UR5, UPT, UPT, UR14, URZ, URZ ;  /* 0x000000ff0e051290 */ /* 0x000fc8000fffe0ff */
[----:B--2---:R-:W-:-:S12]  /*1500*/  UIADD3 UR5, UPT, UPT, UR5, 0x1, URZ ;  /* 0x0000000105057890 */ /* 0x004fd8000fffe0ff */
.L_x_35:
[----:B------:R-:W-:Y:S01]  /*1510*/  UISETP.NE.AND UP0, UPT, UR37, URZ, UPT ;  /* 0x000000ff2500728c */ /* 0x000fe2000bf05270 */
[----:B------:R-:W1:Y:S08]  /*1520*/  S2UR UR37, SR_CgaCtaId ;  /* 0x00000000002579c3 */ /* 0x000e700000008800 */
[----:B------:R-:W-:Y:S05]  /*1530*/  BRA.U UP0, `(.L_x_18) ;  /* 0x0000000100347547 */ /* 0x000fea000b800000 */
[----:B------:R-:W2:Y:S01]  /*1540*/  S2R R2, SR_CgaCtaId ;  /* 0x0000000000027919 */ /* 0x000ea20000008800 */
[----:B------:R-:W-:-:S04]  /*1550*/  MOV R3, 0x400 ;  /* 0x0000040000037802 */ /* 0x000fc80000000f00 */
[----:B--2---:R-:W-:Y:S02]  /*1560*/  LEA R3, R2, R3, 0x18 ;  /* 0x0000000302037211 */ /* 0x004fe400078ec0ff */
[----:B------:R-:W-:-:S03]  /*1570*/  SHF.L.U32 R2, R8, 0x1f, RZ ;  /* 0x0000001f08027819 */ /* 0x000fc600000006ff */
[----:B------:R-:W-:-:S04]  /*1580*/  IMAD R3, R10, 0x8, R3 ;  /* 0x000000080a037824 */ /* 0x000fc800078e0203 */
[----:B------:R-:W2:Y:S02]  /*1590*/  SYNCS.PHASECHK.TRANS64.TRYWAIT P0, [R3+URZ+0xe0], R2 ;  /* 0x0000e002030075a7 */ /* 0x000ea400080011ff */
[----:B--2---:R-:W-:Y:S05]  /*15a0*/  @!P0 BRA `(.L_x_19) ;  /* 0x00000098006c8947 */ /* 0x004fea0003800000 */
.L_x_123:
[----:B------:R-:W-:Y:S01]  /*15b0*/  VIADD R10, R10, 0x1 ;  /* 0x000000010a0a7836 */ /* 0x000fe20000000000 */
[----:B------:R2:W-:Y:S04]  /*15c0*/  SYNCS.ARRIVE.TRANS64.A1T0 RZ, [R3+URZ+0xd0], RZ ;  /* 0x0000d0ff03ff79a7 */ /* 0x0005e800081000ff */
[----:B------:R-:W-:-:S04]  /*15d0*/  ISETP.NE.AND P0, PT, R10, 0x2, PT ;  /* 0x000000020a00780c */ /* 0x000fc80003f05270 */
[----:B------:R-:W-:Y:S02]  /*15e0*/  SEL R10, R10, RZ, P0 ;  /* 0x000000ff0a0a7207 */ /* 0x000fe40000000000 */
[----:B--2---:R-:W-:-:S04]  /*15f0*/  SEL R3, RZ, 0x1, P0 ;  /* 0x00000001ff037807 */ /* 0x004fc80000000000 */
[----:B------:R-:W-:-:S07]  /*1600*/  LOP3.LUT R8, R8, R3, RZ, 0x3c, !PT ;  /* 0x0000000308087212 */ /* 0x000fce00078e3cff */
.L_x_18:
[----:B------:R-:W-:Y:S01]  /*1610*/  UMOV UR4, 0x400 ;  /* 0x0000040000047882 */ /* 0x000fe20000000000 */
[----:B------:R-:W-:Y:S01]  /*1620*/  SHF.L.U32 R2, R15, 0x1f, RZ ;  /* 0x0000001f0f027819 */ /* 0x000fe200000006ff */
[----:B-1----:R-:W-:Y:S01]  /*1630*/  ULEA UR4, UR37, UR4, 0x18 ;  /* 0x0000000425047291 */ /* 0x002fe2000f8ec0ff */
[----:B------:R-:W-:Y:S01]  /*1640*/  R2UR UR35, R21 ;  /* 0x00000000152372ca */ /* 0x000fe200000e0000 */
[----:B------:R-:W-:Y:S01]  /*1650*/  UISETP.GE.U32.AND UP0, UPT, UR13, 0x3f, UPT ;  /* 0x0000003f0d00788c */ /* 0x000fe2000bf06070 */
[----:B------:R-:W-:Y:S01]  /*1660*/  R2UR UR11, R20 ;  /* 0x00000000140b72ca */ /* 0x000fe200000e0000 */
[----:B------:R-:W-:Y:S01]  /*1670*/  ULEA UR8, UR6, UR4, 0x3 ;  /* 0x0000000406087291 */ /* 0x000fe2000f8e18ff */
[----:B------:R-:W-:-:S08]  /*1680*/  UMOV UR24, URZ ;  /* 0x000000ff00187c82 */ /* 0x000fd00008000000 */
[----:B------:R1:W2:Y:S01]  /*1690*/  SYNCS.PHASECHK.TRANS64.TRYWAIT P0, [UR8+0x20], R2 ;  /* 0x00002002ff0075a7 */ /* 0x0002a20008001108 */
[----:B------:R-:W-:Y:S02]  /*16a0*/  USHF.L.U32 UR35, UR35, 0x7, URZ ;  /* 0x0000000723237899 */ /* 0x000fe400080006ff */
[----:B------:R-:W-:Y:S01]  /*16b0*/  USHF.L.U32 UR11, UR11, 0x8, URZ ;  /* 0x000000080b0b7899 */ /* 0x000fe200080006ff */
[----:B------:R-:W-:Y:S11]  /*16c0*/  BRA.U !UP0, `(.L_x_20) ;  /* 0x0000000108a87547 */ /* 0x000ff6000b800000 */
[----:B------:R-:W-:Y:S01]  /*16d0*/  UMOV UR16, URZ ;  /* 0x000000ff00107c82 */ /* 0x000fe20008000000 */
[----:B------:R-:W-:-:S05]  /*16e0*/  UMOV UR17, UR6 ;  /* 0x0000000600117c82 */ /* 0x000fca0008000000 */
.L_x_25:
[----:B-1----:R-:W-:Y:S01]  /*16f0*/  ULEA UR33, UR17, UR4, 0x3 ;  /* 0x0000000411217291 */ /* 0x002fe2000f8e18ff */
[----:B--2---:R-:W-:Y:S01]  /*1700*/  @!P5 MOV R3, 0x3000 ;  /* 0x000030000003d802 */ /* 0x004fe20000000f00 */
[----:B--2---:R-:W-:Y:S10]  /*1710*/  @P0 BRA `(.L_x_21) ;  /* 0x00000000000c0947 */ /* 0x004ff40003800000 */
[----:B------:R-:W-:-:S04]  /*1720*/  SHF.L.U32 R5, R15, 0x1f, RZ ;  /* 0x0000001f0f057819 */ /* 0x000fc800000006ff */
[----:B------:R-:W2:Y:S02]  /*1730*/  SYNCS.PHASECHK.TRANS64.TRYWAIT P0, [UR33+0x20], R5 ;  /* 0x00002005ff0075a7 */ /* 0x000ea40008001121 */
[----:B--2---:R-:W-:Y:S05]  /*1740*/  @!P0 BRA `(.L_x_22) ;  /* 0x0000009800188947 */ /* 0x004fea0003800000 */
.L_x_21:
[----:B------:R2:W-:Y:S01]  /*1750*/  @!P5 SYNCS.ARRIVE.TRANS64 RZ, [UR33], R3 ;  /* 0x00000003ffffd9a7 */ /* 0x0005e20008000021 */
[----:B------:R-:W-:Y:S04]  /*1760*/  BSSY.RECONVERGENT B0, `(.L_x_23) ;  /* 0x0000003000007945 */ /* 0x000fe80003800200 */
[----:B------:R-:W-:Y:S05]  /*1770*/  @P4 BRA `(.L_x_24) ;  /* 0x0000000000044947 */ /* 0x000fea0003800000 */
[----:B------:R-:W-:Y:S05]  /*1780*/  BPT.TRAP 0x1 ;  /* 0x000000040000795c */ /* 0x000fea0000300000 */
.L_x_24:
[----:B------:R-:W-:Y:S05]  /*1790*/  BSYNC.RECONVERGENT B0 ;  /* 0x0000000000007941 */ /* 0x000fea0003800200 */
.L_x_23:
[----:B------:R-:W-:Y:S02]  /*17a0*/  UIADD3 UR6, UPT, UPT, UR17, 0x1, URZ ;  /* 0x0000000111067890 */ /* 0x000fe4000fffe0ff */
[----:B------:R-:W-:Y:S02]  /*17b0*/  ULEA UR32, UR17, UR4, 0xc ;  /* 0x0000000411207291 */ /* 0x000fe4000f8e60ff */
[----:B------:R-:W-:Y:S02]  /*17c0*/  UISETP.NE.AND UP0, UPT, UR6, 0x4, UPT ;  /* 0x000000040600788c */ /* 0x000fe4000bf05270 */
[----:B------:R-:W-:Y:S02]  /*17d0*/  UIADD3 UR26, UP1, UPT, UR22, 0x80, URZ ;  /* 0x00000080161a7890 */ /* 0x000fe4000ff3e0ff */
[----:B------:R-:W-:Y:S02]  /*17e0*/  USEL UR9, URZ, 0x1, UP0 ;  /* 0x00000001ff097887 */ /* 0x000fe40008000000 */
[----:B------:R-:W-:-:S02]  /*17f0*/  USEL UR6, UR6, URZ, UP0 ;  /* 0x000000ff06067287 */ /* 0x000fc40008000000 */
[----:B------:R-:W-:Y:S02]  /*1800*/  UIADD3 UR20, UP0, UPT, UR22, 0x180, URZ ;  /* 0x0000018016147890 */ /* 0x000fe4000ff1e0ff */
[----:B------:R-:W-:Y:S01]  /*1810*/  ULEA UR8, UR6, UR4, 0x3 ;  /* 0x0000000406087291 */ /* 0x000fe2000f8e18ff */
[----:B------:R-:W-:Y:S01]  /*1820*/  LOP3.LUT R15, R15, UR9, RZ, 0x3c, !PT ;  /* 0x000000090f0f7c12 */ /* 0x000fe2000f8e3cff */
[----:B------:R-:W-:Y:S02]  /*1830*/  USHF.L.U32 UR34, UR16, 0x5, URZ ;  /* 0x0000000510227899 */ /* 0x000fe400080006ff */
[----:B------:R-:W-:Y:S01]  /*1840*/  UIADD3.X UR27, UPT, UPT, URZ, UR23, URZ, UP1, !UPT ;  /* 0x00000017ff1b7290 */ /* 0x000fe20008ffe4ff */
[----:B-1----:R-:W-:Y:S01]  /*1850*/  SHF.L.U32 R2, R15, 0x1f, RZ ;  /* 0x0000001f0f027819 */ /* 0x002fe200000006ff */
[----:B------:R-:W-:Y:S02]  /*1860*/  UIADD3 UR32, UPT, UPT, UR32, 0xc400, URZ ;  /* 0x0000c40020207890 */ /* 0x000fe4000fffe0ff */
[----:B------:R-:W-:Y:S01]  /*1870*/  UIADD3.X UR21, UPT, UPT, URZ, UR23, URZ, UP0, !UPT ;  /* 0x00000017ff157290 */ /* 0x000fe200087fe4ff */
[----:B------:R1:W1:Y:S01]  /*1880*/  SYNCS.PHASECHK.TRANS64.TRYWAIT P0, [UR8+0x20], R2 ;  /* 0x00002002ff0075a7 */ /* 0x0002620008001108 */
[----:B------:R-:W-:Y:S01]  /*1890*/  ULEA UR8, UR17, UR4, 0xd ;  /* 0x0000000411087291 */ /* 0x000fe2000f8e68ff */
[----:B------:R-:W-:Y:S01]  /*18a0*/  UMOV UR18, 0x0 ;  /* 0x0000000000127882 */ /* 0x000fe20000000000 */
[----:B------:R-:W-:-:S02]  /*18b0*/  UMOV UR19, 0x10000000 ;  /* 0x1000000000137882 */ /* 0x000fc40000000000 */
[----:B------:R-:W-:Y:S01]  /*18c0*/  UIADD3 UR8, UPT, UPT, UR8, 0x10400, URZ ;  /* 0x0001040008087890 */ /* 0x000fe2000fffe0ff */
[----:B------:R1:W-:Y:S01]  /*18d0*/  UTMALDG.3D [UR32], [UR26], desc[UR18] ;  /* 0x000012201a0075b4 */ /* 0x0003e20008011000 */
[----:B------:R-:W-:Y:S01]  /*18e0*/  UMOV UR12, UR36 ;  /* 0x00000024000c7c82 */ /* 0x000fe20008000000 */
[----:B------:R-:W-:Y:S01]  /*18f0*/  UMOV UR9, UR33 ;  /* 0x0000002100097c82 */ /* 0x000fe20008000000 */
[----:B------:R-:W-:Y:S01]  /*1900*/  UMOV UR10, UR34 ;  /* 0x00000022000a7c82 */ /* 0x000fe20008000000 */
[----:B------:R-:W-:Y:S01]  /*1910*/  UIADD3 UR16, UPT, UPT, UR16, 0x1, URZ ;  /* 0x0000000110107890 */ /* 0x000fe2000fffe0ff */
[----:B------:R-:W-:Y:S01]  /*1920*/  UMOV UR24, UR5 ;  /* 0x0000000500187c82 */ /* 0x000fe20008000000 */
[----:B------:R-:W-:Y:S02]  /*1930*/  UMOV UR17, UR6 ;  /* 0x0000000600117c82 */ /* 0x000fe40008000000 */
[----:B------:R1:W-:Y:S01]  /*1940*/  UTMALDG.3D [UR8], [UR20], desc[UR18] ;  /* 0x00001208140075b4 */ /* 0x0003e20008011000 */
[----:B------:R-:W-:-:S09]  /*1950*/  UISETP.NE.AND UP0, UPT, UR16, UR5, UPT ;  /* 0x000000051000728c */ /* 0x000fd2000bf05270 */
[----:B------:R-:W-:Y:S05]  /*1960*/  BRA.U UP0, `(.L_x_25) ;  /* 0xfffffffd00607547 */ /* 0x000fea000b83ffff */
.L_x_20:
[----:B-1----:R-:W-:Y:S01]  /*1970*/  ULEA UR8, UR6, UR4, 0x3 ;  /* 0x0000000406087291 */ /* 0x002fe2000f8e18ff */
[----:B------:R-:W-:Y:S01]  /*1980*/  SHF.L.U32 R2, R15, 0x1f, RZ ;  /* 0x0000001f0f027819 */ /* 0x000fe200000006ff */
[----:B------:R-:W-:Y:S01]  /*1990*/  @!P1 SYNCS.ARRIVE.TRANS64.A1T0 RZ, [UR4+0x88], RZ ;  /* 0x000088ffffff99a7 */ /* 0x000fe20008100004 */
[----:B------:R-:W-:-:S06]  /*19a0*/  UISETP.GT.AND UP0, UPT, UR15, UR14, UPT ;  /* 0x0000000e0f00728c */ /* 0x000fcc000bf04270 */
[----:B--2---:R1:W2:Y:S03]  /*19b0*/  SYNCS.PHASECHK.TRANS64.TRYWAIT P0, [UR8+0x20], R2 ;  /* 0x00002002ff0075a7 */ /* 0x0042a60008001108 */
[----:B------:R-:W-:Y:S05]  /*19c0*/  BRA.U !UP0, `(.L_x_26) ;  /* 0x0000000108ac7547 */ /* 0x000fea000b800000 */
[----:B------:R-:W-:Y:S01]  /*19d0*/  UIADD3 UR21, UPT, UPT, UR7, UR24, URZ ;  /* 0x0000001807157290 */ /* 0x000fe2000fffe0ff */
[----:B------:R-:W-:-:S11]  /*19e0*/  UMOV UR25, UR6 ;  /* 0x0000000600197c82 */ /* 0x000fd60008000000 */
.L_x_31:
[----:B-1----:R-:W-:Y:S01]  /*19f0*/  ULEA UR17, UR25, UR4, 0x3 ;  /* 0x0000000419117291 */ /* 0x002fe2000f8e18ff */
[----:B--2---:R-:W-:Y:S01]  /*1a00*/  @!P5 MOV R3, 0x3000 ;  /* 0x000030000003d802 */ /* 0x004fe20000000f00 */
[----:B--2---:R-:W-:Y:S10]  /*1a10*/  @P0 BRA `(.L_x_27) ;  /* 0x00000000000c0947 */ /* 0x004ff40003800000 */
[----:B------:R-:W-:-:S04]  /*1a20*/  SHF.L.U32 R5, R15, 0x1f, RZ ;  /* 0x0000001f0f057819 */ /* 0x000fc800000006ff */
[----:B------:R-:W2:Y:S02]  /*1a30*/  SYNCS.PHASECHK.TRANS64.TRYWAIT P0, [UR17+0x20], R5 ;  /* 0x00002005ff0075a7 */ /* 0x000ea40008001111 */
[----:B--2---:R-:W-:Y:S05]  /*1a40*/  @!P0 BRA `(.L_x_28) ;  /* 0x0000009400708947 */ /* 0x004fea0003800000 */
.L_x_27:
[----:B------:R2:W-:Y:S01]  /*1a50*/  @!P5 SYNCS.ARRIVE.TRANS64 RZ, [UR17], R3 ;  /* 0x00000003ffffd9a7 */ /* 0x0005e20008000011 */
[----:B------:R-:W-:Y:S04]  /*1a60*/  BSSY.RECONVERGENT B0, `(.L_x_29) ;  /* 0x0000003000007945 */ /* 0x000fe80003800200 */
[----:B------:R-:W-:Y:S05]  /*1a70*/  @P4 BRA `(.L_x_30) ;  /* 0x0000000000044947 */ /* 0x000fea0003800000 */
[----:B------:R-:W-:Y:S05]  /*1a80*/  BPT.TRAP 0x1 ;  /* 0x000000040000795c */ /* 0x000fea0000300000 */
.L_x_30:
[----:B------:R-:W-:Y:S05]  /*1a90*/  BSYNC.RECONVERGENT B0 ;  /* 0x0000000000007941 */ /* 0x000fea0003800200 */
.L_x_29:
        /* <DEDUP_REMOVED lines=10> */
[----:B------:R-:W-:Y:S01]  /*1b40*/  UIADD3 UR16, UPT, UPT, UR16, 0xc400, URZ ;  /* 0x0000c40010107890 */ /* 0x000fe2000fffe0ff */
[----:B-1----:R-:W-:Y:S01]  /*1b50*/  SHF.L.U32 R2, R15, 0x1f, RZ ;  /* 0x0000001f0f027819 */ /* 0x002fe200000006ff */
[----:B------:R-:W-:Y:S02]  /*1b60*/  UIADD3.X UR31, UPT, UPT, URZ, UR23, URZ, UP1, !UPT ;  /* 0x00000017ff1f7290 */ /* 0x000fe40008ffe4ff */
[----:B------:R-:W-:Y:S01]  /*1b70*/  UIADD3.X UR29, UPT, UPT, URZ, UR23, URZ, UP0, !UPT ;  /* 0x00000017ff1d7290 */ /* 0x000fe200087fe4ff */
[----:B------:R1:W1:Y:S01]  /*1b80*/  SYNCS.PHASECHK.TRANS64.TRYWAIT P0, [UR8+0x20], R2 ;  /* 0x00002002ff0075a7 */ /* 0x0002620008001108 */
[----:B------:R-:W-:Y:S01]  /*1b90*/  ULEA UR8, UR25, UR4, 0xd ;  /* 0x0000000419087291 */ /* 0x000fe2000f8e68ff */
[----:B------:R-:W-:Y:S01]  /*1ba0*/  UMOV UR26, 0x0 ;  /* 0x00000000001a7882 */ /* 0x000fe20000000000 */
[----:B------:R-:W-:-:S02]  /*1bb0*/  UMOV UR27, 0x10000000 ;  /* 0x10000000001b7882 */ /* 0x000fc40000000000 */
[----:B------:R-:W-:Y:S01]  /*1bc0*/  UIADD3 UR8, UPT, UPT, UR8, 0x10400, URZ ;  /* 0x0001040008087890 */ /* 0x000fe2000fffe0ff */
[----:B------:R-:W-:Y:S01]  /*1bd0*/  UMOV UR19, UR35 ;  /* 0x0000002300137c82 */ /* 0x000fe20008000000 */
[----:B------:R-:W-:Y:S01]  /*1be0*/  UMOV UR20, UR36 ;  /* 0x0000002400147c82 */ /* 0x000fe20008000000 */
[----:B------:R-:W-:Y:S01]  /*1bf0*/  UMOV UR12, UR36 ;  /* 0x00000024000c7c82 */ /* 0x000fe20008000000 */
[----:B------:R-:W-:Y:S01]  /*1c00*/  UMOV UR9, UR17 ;  /* 0x0000001100097c82 */ /* 0x000fe20008000000 */
[----:B------:R-:W-:Y:S01]  /*1c10*/  UMOV UR10, UR18 ;  /* 0x00000012000a7c82 */ /* 0x000fe20008000000 */
[----:B------:R1:W-:Y:S01]  /*1c20*/  UTMALDG.3D [UR16], [UR30], desc[UR26] ;  /* 0x00001a101e0075b4 */ /* 0x0003e20008011000 */
[----:B------:R-:W-:Y:S01]  /*1c30*/  UIADD3 UR24, UPT, UPT, UR24, 0x1, URZ ;  /* 0x0000000118187890 */ /* 0x000fe2000fffe0ff */
[----:B------:R-:W-:-:S03]  /*1c40*/  UMOV UR25, UR6 ;  /* 0x0000000600197c82 */ /* 0x000fc60008000000 */
[----:B------:R-:W-:Y:S01]  /*1c50*/  UISETP.NE.AND UP0, UPT, UR24, UR21, UPT ;  /* 0x000000151800728c */ /* 0x000fe2000bf05270 */
[----:B------:R1:W-:Y:S08]  /*1c60*/  UTMALDG.3D [UR8], [UR28], desc[UR26] ;  /* 0x00001a081c0075b4 */ /* 0x0003f00008011000 */
[----:B------:R-:W-:Y:S05]  /*1c70*/  BRA.U UP0, `(.L_x_31) ;  /* 0xfffffffd005c7547 */ /* 0x000fea000b83ffff */
.L_x_26:
[----:B-1----:R-:W-:Y:S01]  /*1c80*/  LEA R2, R14, UR4, 0x3 ;  /* 0x000000040e027c11 */ /* 0x002fe2000f8e18ff */
[----:B------:R-:W-:Y:S01]  /*1c90*/  NOP ;  /* 0x0000000000007918 */ /* 0x000fe20000000000 */
[----:B--2---:R-:W-:Y:S02]  /*1ca0*/  SHF.L.U32 R3, R12, 0x1f, RZ ;  /* 0x0000001f0c037819 */ /* 0x004fe400000006ff */
[----:B------:R-:W-:Y:S02]  /*1cb0*/  LEA R4, R14, UR4, 0x4 ;  /* 0x000000040e047c11 */ /* 0x000fe4000f8e20ff */
[----:B------:R-:W1:Y:S02]  /*1cc0*/  SYNCS.PHASECHK.TRANS64.TRYWAIT P0, [R2+URZ+0x90], R3 ;  /* 0x00009003020075a7 */ /* 0x000e6400080011ff */
[----:B-1----:R-:W-:Y:S05]  /*1cd0*/  @!P0 BRA `(.L_x_32) ;  /* 0x0000009000e48947 */ /* 0x002fea0003800000 */
.L_x_126:
[----:B------:R-:W2:Y:S01]  /*1ce0*/  LDS.128 R4, [R4+0x100] ;  /* 0x0001000004047984 */ /* 0x000ea20000000c00 */
[----:B---3--:R-:W-:Y:S01]  /*1cf0*/  ISETP.GE.AND P0, PT, R72, 0x1, PT ;  /* 0x000000014800780c */ /* 0x008fe20003f06270 */
[----:B-1----:R-:W-:Y:S01]  /*1d00*/  VIADD R2, R2, 0xa0 ;  /* 0x000000a002027836 */ /* 0x002fe20000000000 */
[----:B------:R-:W-:Y:S01]  /*1d10*/  @!PT LDS RZ, [RZ] ;  /* 0x00000000fffff984 */ /* 0x000fe20000000800 */
[----:B------:R-:W-:Y:S01]  /*1d20*/  @!PT LDS RZ, [RZ] ;  /* 0x00000000fffff984 */ /* 0x000fe20000000800 */
[----:B------:R-:W-:Y:S01]  /*1d30*/  @!PT LDS RZ, [RZ] ;  /* 0x00000000fffff984 */ /* 0x000fe20000000800 */
[----:B------:R-:W-:Y:S01]  /*1d40*/  @!PT LDS RZ, [RZ] ;  /* 0x00000000fffff984 */ /* 0x000fe20000000800 */
[----:B------:R1:W-:Y:S06]  /*1d50*/  MEMBAR.ALL.CTA ;  /* 0x0000000000007992 */ /* 0x0003ec0000008000 */
[----:B-1----:R-:W1:Y:S01]  /*1d60*/  FENCE.VIEW.ASYNC.S ;  /* 0x00000000000073c6 */ /* 0x002e620000000000 */
[----:B------:R-:W-:-:S04]  /*1d70*/  PRMT R2, RZ, 0x654, R2 ;  /* 0x00000654ff027816 */ /* 0x000fc80000000002 */
[----:B-1----:R1:W-:Y:S01]  /*1d80*/  SYNCS.ARRIVE.TRANS64.RED.A1T0 RZ, [R2+URZ], RZ ;  /* 0x000000ff02ff79a7 */ /* 0x0023e200081004ff */
[----:B--2---:R-:W-:-:S13]  /*1d90*/  LOP3.LUT P2, RZ, R6, 0x1, RZ, 0xc0, !PT ;  /* 0x0000000106ff7812 */ /* 0x004fda000784c0ff */
[----:B------:R-:W-:Y:S01]  /*1da0*/  @P2 SHF.R.U32.HI R3, RZ, 0x10, R5 ;  /* 0x00000010ff032819 */ /* 0x000fe20000011605 */
[----:B------:R-:W-:Y:S01]  /*1db0*/  VOTEU.ANY UP0, P2 ;  /* 0x0000000000ff7886 */ /* 0x000fe20001000100 */
[----:B------:R-:W-:Y:S02]  /*1dc0*/  @P2 MOV R13, R4 ;  /* 0x00000004000d2202 */ /* 0x000fe40000000f00 */
[----:B------:R-:W-:Y:S02]  /*1dd0*/  @P2 R2UR.BROADCAST UR8, R3 ;  /* 0x00000000030822ca */ /* 0x000fe400008e0000 */
[----:B------:R-:W-:-:S11]  /*1de0*/  @P2 LOP3.LUT R11, R5, 0xffff, RZ, 0xc0, !PT ;  /* 0x0000ffff050b2812 */ /* 0x000fd600078ec0ff */
[----:B------:R-:W-:Y:S01]  /*1df0*/  @UP0 UMOV UR36, UR8 ;  /* 0x0000000800240c82 */ /* 0x000fe20008000000 */
[----:B-1----:R-:W-:Y:S05]  /*1e00*/  @!P0 BRA `(.L_x_33) ;  /* 0x0000000000b88947 */ /* 0x002fea0003800000 */
[----:B------:R-:W4:Y:S01]  /*1e10*/  LDC.64 R4, c[0x0][0xb18] ;  /* 0x0002c600ff047b82 */ /* 0x000f220000000a00 */
[----:B------:R-:W-:-:S07]  /*1e20*/  ISETP.NE.AND P3, PT, R72, 0x1, PT ;  /* 0x000000014800780c */ /* 0x000fce0003f65270 */
[----:B------:R-:W1:Y:S08]  /*1e30*/  LDC.64 R6, c[0x0][0xb10] ;  /* 0x0002c400ff067b82 */ /* 0x000e700000000a00 */
[----:B------:R-:W2:Y:S08]  /*1e40*/  LDC R16, c[0x0][0xb20] ;  /* 0x0002c800ff107b82 */ /* 0x000eb00000000800 */
[----:B------:R-:W3:Y:S01]  /*1e50*/  LDC R18, c[0x0][0xb0c] ;  /* 0x0002c300ff127b82 */ /* 0x000ee20000000800 */
[----:B----4-:R-:W-:Y:S01]  /*1e60*/  IMAD.HI.U32 R17, R0, R5, RZ ;  /* 0x0000000500117227 */ /* 0x010fe200078e00ff */
[----:B------:R-:W-:-:S03]  /*1e70*/  ISETP.NE.AND P0, PT, R4, 0x1, PT ;  /* 0x000000010400780c */ /* 0x000fc60003f05270 */
[----:B------:R-:W-:-:S03]  /*1e80*/  IMAD.HI.U32 R5, R11, R5, RZ ;  /* 0x000000050b057227 */ /* 0x000fc600078e00ff */
[----:B------:R-:W4:Y:S01]  /*1e90*/  LDC.64 R2, c[0x0][0xb28] ;  /* 0x0002ca00ff027b82 */ /* 0x000f220000000a00 */
[----:B-1----:R-:W-:-:S04]  /*1ea0*/  IMAD.HI.U32 R20, R9, R6, RZ ;  /* 0x0000000609147227 */ /* 0x002fc800078e00ff */
[----:B------:R-:W-:Y:S01]  /*1eb0*/  IMAD.HI.U32 R22, R13, R6, RZ ;  /* 0x000000060d167227 */ /* 0x000fe200078e00ff */
[----:B------:R-:W-:Y:S02]  /*1ec0*/  SHF.R.U32.HI R20, RZ, R7, R20 ;  /* 0x00000007ff147219 */ /* 0x000fe40000011614 */
[-C--:B--2---:R-:W-:Y:S02]  /*1ed0*/  SHF.R.U32.HI R17, RZ, R16.reuse, R17 ;  /* 0x00000010ff117219 */ /* 0x084fe40000011611 */
[----:B------:R-:W-:Y:S02]  /*1ee0*/  SHF.R.U32.HI R16, RZ, R16, R5 ;  /* 0x00000010ff107219 */ /* 0x000fe40000011605 */
[----:B------:R-:W-:Y:S02]  /*1ef0*/  SEL R17, R0, R17, !P0 ;  /* 0x0000001100117207 */ /* 0x000fe40004000000 */
[----:B------:R-:W-:Y:S02]  /*1f00*/  SHF.R.U32.HI R22, RZ, R7, R22 ;  /* 0x00000007ff167219 */ /* 0x000fe40000011616 */
[----:B---3--:R-:W-:-:S02]  /*1f10*/  ISETP.NE.AND P1, PT, R18, 0x1, PT ;  /* 0x000000011200780c */ /* 0x008fc40003f25270 */
[----:B------:R-:W-:Y:S02]  /*1f20*/  SEL R5, R11, R16, !P0 ;  /* 0x000000100b057207 */ /* 0x000fe40004000000 */
[----:B------:R-:W-:Y:S02]  /*1f30*/  SEL R19, R9, R20, !P1 ;  /* 0x0000001409137207 */ /* 0x000fe40004800000 */
[----:B------:R-:W-:Y:S01]  /*1f40*/  SEL R7, R13, R22, !P1 ;  /* 0x000000160d077207 */ /* 0x000fe20004800000 */
[----:B----4-:R-:W-:-:S04]  /*1f50*/  IMAD.HI.U32 R20, R17, R2, RZ ;  /* 0x0000000211147227 */ /* 0x010fc800078e00ff */
[----:B------:R-:W-:Y:S01]  /*1f60*/  IMAD.HI.U32 R6, R19, R2, RZ ;  /* 0x0000000213067227 */ /* 0x000fe200078e00ff */
[----:B------:R-:W-:-:S04]  /*1f70*/  @P3 SHF.R.U32.HI R17, RZ, R3, R20 ;  /* 0x00000003ff113219 */ /* 0x000fc80000011614 */
        /* <DEDUP_REMOVED lines=8> */
[----:B------:R-:W-:-:S04]  /*2000*/  @!P0 IMAD.HI.U32 R16, R7, R2, RZ ;  /* 0x0000000207108227 */ /* 0x000fc800078e00ff */
[----:B------:R-:W-:Y:S01]  /*2010*/  IMAD.MOV R2, RZ, RZ, -R6 ;  /* 0x000000ffff027224 */ /* 0x000fe200078e0a06 */
[----:B------:R-:W-:-:S03]  /*2020*/  @!P0 SHF.R.U32.HI R16, RZ, R3, R16 ;  /* 0x00000003ff108219 */ /* 0x000fc60000011610 */
[----:B------:R-:W-:Y:S01]  /*2030*/  IMAD R2, R72, R2, R5 ;  /* 0x0000000248027224 */ /* 0x000fe200078e0205 */
[----:B------:R-:W-:Y:S02]  /*2040*/  @!P0 SEL R3, R7, R16, !P3 ;  /* 0x0000001007038207 */ /* 0x000fe40005800000 */
[----:B------:R-:W-:-:S03]  /*2050*/  IADD3 R16, PT, PT, -R5, RZ, RZ ;  /* 0x000000ff05107210 */ /* 0x000fc60007ffe1ff */
[--C-:B------:R-:W-:Y:S02]  /*2060*/  @!P0 IMAD.IADD R6, R6, 0x1, -R3.reuse ;  /* 0x0000000106068824 */ /* 0x100fe400078e0a03 */
[----:B------:R-:W-:Y:S01]  /*2070*/  @!P0 IMAD R3, R2, R19, R3 ;  /* 0x0000001302038224 */ /* 0x000fe200078e0203 */
[----:B------:R-:W-:Y:S01]  /*2080*/  IADD3 R2, PT, PT, -R7, RZ, RZ ;  /* 0x000000ff07027210 */ /* 0x000fe20007ffe1ff */
[----:B------:R-:W-:Y:S02]  /*2090*/  @!P0 IMAD R5, R72, R6, R7 ;  /* 0x0000000648058224 */ /* 0x000fe400078e0207 */
[----:B------:R-:W-:Y:S02]  /*20a0*/  IMAD R11, R4, R16, R11 ;  /* 0x00000010040b7224 */ /* 0x000fe400078e020b */
[----:B------:R-:W-:Y:S02]  /*20b0*/  @!P0 IMAD.MOV.U32 R7, RZ, RZ, R3 ;  /* 0x000000ffff078224 */ /* 0x000fe400078e0003 */
[----:B------:R-:W-:-:S02]  /*20c0*/  IMAD R2, R18, R2, R13 ;  /* 0x0000000212027224 */ /* 0x000fc400078e020d */
[----:B------:R-:W-:Y:S02]  /*20d0*/  IMAD R11, R5, R4, R11 ;  /* 0x00000004050b7224 */ /* 0x000fe400078e020b */
[----:B------:R-:W-:Y:S02]  /*20e0*/  IMAD R13, R7, R18, R2 ;  /* 0x00000012070d7224 */ /* 0x000fe400078e0202 */
.L_x_33:
[----:B------:R-:W1:Y:S02]  /*20f0*/  LDCU UR8, c[0x0][0xb30] ;  /* 0x00016600ff0877ac */ /* 0x000e640008000800 */
[----:B-1----:R-:W-:-:S09]  /*2100*/  UISETP.NE.AND UP0, UPT, UR8, 0x1, UPT ;  /* 0x000000010800788c */ /* 0x002fd2000bf05270 */
[----:B------:R-:W-:Y:S05]  /*2110*/  BRA.U UP0, `(.L_x_34) ;  /* 0x0000000100407547 */ /* 0x000fea000b800000 */
[----:B------:R-:W1:Y:S08]  /*2120*/  LDC.64 R4, c[0x0][0xb10] ;  /* 0x0002c400ff047b82 */ /* 0x000e700000000a00 */
[----:B------:R-:W2:Y:S08]  /*2130*/  LDC.64 R2, c[0x0][0xb18] ;  /* 0x0002c600ff027b82 */ /* 0x000eb00000000a00 */
[----:B------:R-:W3:Y:S08]  /*2140*/  LDC R6, c[0x0][0xb20] ;  /* 0x0002c800ff067b82 */ /* 0x000ef00000000800 */
[----:B------:R-:W4:Y:S01]  /*2150*/  LDC R16, c[0x0][0xb0c] ;  /* 0x0002c300ff107b82 */ /* 0x000f220000000800 */
[----:B-1----:R-:W-:-:S05]  /*2160*/  IMAD.HI.U32 R4, R13, R4, RZ ;  /* 0x000000040d047227 */ /* 0x002fca00078e00ff */
[----:B------:R-:W-:Y:S01]  /*2170*/  SHF.R.U32.HI R4, RZ, R5, R4 ;  /* 0x00000005ff047219 */ /* 0x000fe20000011604 */
[----:B--2---:R-:W-:Y:S01]  /*2180*/  IMAD.HI.U32 R3, R11, R3, RZ ;  /* 0x000000030b037227 */ /* 0x004fe200078e00ff */
[----:B------:R-:W-:-:S04]  /*2190*/  ISETP.NE.AND P0, PT, R2, 0x1, PT ;  /* 0x000000010200780c */ /* 0x000fc80003f05270 */
[----:B---3--:R-:W-:-:S04]  /*21a0*/  SHF.R.U32.HI R6, RZ, R6, R3 ;  /* 0x00000006ff067219 */ /* 0x008fc80000011603 */
[----:B------:R-:W-:Y:S02]  /*21b0*/  SEL R3, R11, R6, !P0 ;  /* 0x000000060b037207 */ /* 0x000fe40004000000 */
[----:B----4-:R-:W-:-:S04]  /*21c0*/  ISETP.NE.AND P1, PT, R16, 0x1, PT ;  /* 0x000000011000780c */ /* 0x010fc80003f25270 */
[----:B------:R-:W-:-:S05]  /*21d0*/  SEL R4, R13, R4, !P1 ;  /* 0x000000040d047207 */ /* 0x000fca0004800000 */
[----:B------:R-:W-:Y:S02]  /*21e0*/  IMAD.IADD R5, R3, 0x1, -R4 ;  /* 0x0000000103057824 */ /* 0x000fe400078e0a04 */
[----:B------:R-:W-:Y:S02]  /*21f0*/  IMAD.IADD R3, R4, 0x1, -R3 ;  /* 0x0000000104037824 */ /* 0x000fe400078e0a03 */
[----:B------:R-:W-:Y:S02]  /*2200*/  IMAD R13, R5, R16, R13 ;  /* 0x00000010050d7224 */ /* 0x000fe400078e020d */
[----:B------:R-:W-:-:S07]  /*2210*/  IMAD R11, R3, R2, R11 ;  /* 0x00000002030b7224 */ /* 0x000fce00078e020b */
.L_x_34:
[----:B------:R-:W-:Y:S01]  /*2220*/  VIADD R14, R14, 0x1 ;  /* 0x000000010e0e7836 */ /* 0x000fe20000000000 */
[----:B------:R-:W-:Y:S01]  /*2230*/  PLOP3.LUT P1, PT, PT, PT, PT, 0x80, 0x8 ;  /* 0x000000000008781c */ /* 0x000fe20003f2f070 */
[----:B------:R-:W-:Y:S02]  /*2240*/  IMAD.IADD R21, R13, 0x1, R152 ;  /* 0x000000010d157824 */ /* 0x000fe400078e0298 */
[----:B------:R-:W-:Y:S01]  /*2250*/  IMAD.IADD R20, R11, 0x1, R150 ;  /* 0x000000010b147824 */ /* 0x000fe200078e0296 */
[----:B------:R-:W-:-:S04]  /*2260*/  ISETP.NE.AND P0, PT, R14, 0x2, PT ;  /* 0x000000020e00780c */ /* 0x000fc80003f05270 */
[----:B------:R-:W-:Y:S02]  /*2270*/  SEL R3, RZ, 0x1, P0 ;  /* 0x00000001ff037807 */ /* 0x000fe40000000000 */
[----:B------:R-:W-:Y:S02]  /*2280*/  SEL R14, R14, RZ, P0 ;  /* 0x000000ff0e0e7207 */ /* 0x000fe40000000000 */
[----:B------:R-:W-:Y:S01]  /*2290*/  LOP3.LUT R12, R12, R3, RZ, 0x3c, !PT ;  /* 0x000000030c0c7212 */ /* 0x000fe200078e3cff */
[----:B------:R-:W-:Y:S06]  /*22a0*/  @P2 BRA `(.L_x_35) ;  /* 0xfffffff000982947 */ /* 0x000fec000383ffff */
[----:B------:R-:W-:Y:S01]  /*22b0*/  UIADD3 UR4, UPT, UPT, UR4, 0x20, URZ ;  /* 0x0000002004047890 */ /* 0x000fe2000fffe0ff */
[----:B------:R-:W-:-:S03]  /*22c0*/  SHF.L.U32 R3, R15, 0x1f, RZ ;  /* 0x0000001f0f037819 */ /* 0x000fc600000006ff */
[----:B------:R-:W-:-:S09]  /*22d0*/  ULEA UR5, UR6, UR4, 0x3 ;  /* 0x0000000406057291 */ /* 0x000fd2000f8e18ff */
[----:B------:R-:W1:Y:S02]  /*22e0*/  SYNCS.PHASECHK.TRANS64.TRYWAIT P0, [UR5], R3 ;  /* 0x00000003ff0075a7 */ /* 0x000e640008001105 */
[----:B-1----:R-:W-:Y:S05]  /*22f0*/  @!P0 BRA `(.L_x_36) ;  /* 0x0000008c00708947 */ /* 0x002fea0003800000 */
.L_x_128:
[----:B------:R-:W-:-:S04]  /*2300*/  UIADD3 UR6, UPT, UPT, UR6, 0x1, URZ ;  /* 0x0000000106067890 */ /* 0x000fc8000fffe0ff */
[----:B------:R-:W-:-:S04]  /*2310*/  UISETP.NE.AND UP0, UPT, UR6, 0x4, UPT ;  /* 0x000000040600788c */ /* 0x000fc8000bf05270 */
[----:B------:R-:W-:Y:S02]  /*2320*/  USEL UR7, URZ, 0x1, UP0 ;  /* 0x00000001ff077887 */ /* 0x000fe40008000000 */
[----:B------:R-:W-:-:S04]  /*2330*/  USEL UR6, UR6, URZ, UP0 ;  /* 0x000000ff06067287 */ /* 0x000fc80008000000 */
[----:B------:R-:W-:Y:S01]  /*2340*/  ULEA UR5, UR6, UR4, 0x3 ;  /* 0x0000000406057291 */ /* 0x000fe2000f8e18ff */
[----:B------:R-:W-:-:S04]  /*2350*/  LOP3.LUT R2, R15, UR7, RZ, 0x3c, !PT ;  /* 0x000000070f027c12 */ /* 0x000fc8000f8e3cff */
[----:B-1----:R-:W-:-:S04]  /*2360*/  SHF.L.U32 R3, R2, 0x1f, RZ ;  /* 0x0000001f02037819 */ /* 0x002fc800000006ff */
[----:B------:R-:W1:Y:S02]  /*2370*/  SYNCS.PHASECHK.TRANS64.TRYWAIT P0, [UR5], R3 ;  /* 0x00000003ff0075a7 */ /* 0x000e640008001105 */
[----:B-1----:R-:W-:Y:S05]  /*2380*/  @!P0 BRA `(.L_x_37) ;  /* 0x0000008c00648947 */ /* 0x002fea0003800000 */
.L_x_130:
        /* <DEDUP_REMOVED lines=9> */
.L_x_132:
[----:B------:R-:W-:-:S04]  /*2420*/  UIADD3 UR6, UPT, UPT, UR6, 0x1, URZ ;  /* 0x0000000106067890 */ /* 0x000fc8000fffe0ff */
[----:B------:R-:W-:-:S04]  /*2430*/  UISETP.NE.AND UP0, UPT, UR6, 0x4, UPT ;  /* 0x000000040600788c */ /* 0x000fc8000bf05270 */
[----:B------:R-:W-:Y:S02]  /*2440*/  USEL UR5, URZ, 0x1, UP0 ;  /* 0x00000001ff057887 */ /* 0x000fe40008000000 */
[----:B------:R-:W-:-:S04]  /*2450*/  USEL UR6, UR6, URZ, UP0 ;  /* 0x000000ff06067287 */ /* 0x000fc80008000000 */
[----:B------:R-:W-:Y:S01]  /*2460*/  ULEA UR6, UR6, UR4, 0x3 ;  /* 0x0000000406067291 */ /* 0x000fe2000f8e18ff */
[----:B-1----:R-:W-:-:S04]  /*2470*/  LOP3.LUT R3, R2, UR5, RZ, 0x3c, !PT ;  /* 0x0000000502037c12 */ /* 0x002fc8000f8e3cff */
[----:B------:R-:W-:Y:S01]  /*2480*/  SHF.L.U32 R3, R3, 0x1f, RZ ;  /* 0x0000001f03037819 */ /* 0x000fe200000006ff */
[----:B----4-:R-:W-:-:S07]  /*2490*/  IMAD.U32 R0, RZ, RZ, UR6 ;  /* 0x00000006ff007e24 */ /* 0x010fce000f8e00ff */
.L_x_39:
[----:B-1----:R1:W2:Y:S02]  /*24a0*/  SYNCS.PHASECHK.TRANS64.TRYWAIT P0, [R0+URZ], R3 ;  /* 0x00000003000075a7 */ /* 0x0022a400080011ff */
[----:B--2---:R-:W-:Y:S05]  /*24b0*/  @!P0 NANOSLEEP.SYNCS 0x989680 ;  /* 0x009896800000895d */ /* 0x004fea0003900000 */
[----:B------:R-:W2:Y:S02]  /*24c0*/  @!P0 SYNCS.PHASECHK.TRANS64 P0, [R0+URZ], R3 ;  /* 0x00000003000085a7 */ /* 0x000ea400080010ff */
[----:B--2---:R-:W-:Y:S05]  /*24d0*/  @P0 EXIT ;  /* 0x000000000000094d */ /* 0x004fea0003800000 */
[----:B------:R-:W-:Y:S05]  /*24e0*/  BRA `(.L_x_39) ;  /* 0xfffffffc00ec7947 */ /* 0x000fea000383ffff */
.L_x_17:
[----:B------:R-:W-:-:S04]  /*24f0*/  UISETP.NE.AND UP1, UPT, UR37, URZ, UPT ;  /* 0x000000ff2500728c */ /* 0x000fc8000bf25270 */
[----:B------:R-:W-:-:S09]  /*2500*/  UISETP.NE.OR UP1, UPT, UR8, 0x1, UP1 ;  /* 0x000000010800788c */ /* 0x000fd20008f25670 */
[----:B------:R-:W-:Y:S05]  /*2510*/  BRA.U UP1, `(.L_x_40) ;  /* 0x0000000501487547 */ /* 0x000fea000b800000 */
[----:B------:R-:W-:Y:S01]  /*2520*/  ISETP.NE.AND P2, PT, R2, RZ, PT ;  /* 0x000000ff0200720c */ /* 0x000fe20003f45270 */
[----:B------:R-:W-:Y:S01]  /*2530*/  IMAD.MOV.U32 R12, RZ, RZ, 0x1 ;  /* 0x00000001ff0c7424 */ /* 0x000fe200078e00ff */
[----:B------:R-:W-:Y:S02]  /*2540*/  CS2R R10, SRZ ;  /* 0x00000000000a7805 */ /* 0x000fe4000001ff00 */
[----:B------:R-:W-:Y:S01]  /*2550*/  CS2R R8, SRZ ;  /* 0x0000000000087805 */ /* 0x000fe2000001ff00 */
[----:B------:R-:W-:Y:S01]  /*2560*/  UMOV UR4, 0x400 ;  /* 0x0000040000047882 */ /* 0x000fe20000000000 */
[----:B------:R-:W-:Y:S01]  /*2570*/  UMOV UR6, URZ ;  /* 0x000000ff00067c82 */ /* 0x000fe20008000000 */
[----:B------:R-:W-:-:S12]  /*2580*/  ULEA UR37, UR37, UR4, 0x18 ;  /* 0x0000000425257291 */ /* 0x000fd8000f8ec0ff */
.L_x_44:
[----:B------:R-:W-:Y:S02]  /*2590*/  LEA R0, R8, UR37, 0x3 ;  /* 0x0000002508007c11 */ /* 0x000fe4000f8e18ff */
[----:B------:R-:W-:-:S03]  /*25a0*/  SHF.L.U32 R5, R9, 0x1f, RZ ;  /* 0x0000001f09057819 */ /* 0x000fc600000006ff */
[----:B------:R-:W-:Y:S01]  /*25b0*/  VIADD R4, R0, 0xe0 ;  /* 0x000000e000047836 */ /* 0x000fe20000000000 */
[----:B------:R-:W1:Y:S02]  /*25c0*/  SYNCS.PHASECHK.TRANS64.TRYWAIT P0, [R0+URZ+0xd0], R5 ;  /* 0x0000d005000075a7 */ /* 0x000e6400080011ff */
[----:B-1----:R-:W-:Y:S05]  /*25d0*/  @!P0 BRA `(.L_x_41) ;  /* 0x0000008c00008947 */ /* 0x002fea0003800000 */
.L_x_133:
[----:B------:R-:W-:Y:S01]  /*25e0*/  ULEA UR5, UR6, UR37, 0x3 ;  /* 0x0000002506057291 */ /* 0x000fe2000f8e18ff */
[----:B------:R-:W-:Y:S02]  /*25f0*/  PRMT R4, RZ, 0x654, R4 ;  /* 0x00000654ff047816 */ /* 0x000fe40000000004 */
[----:B-1----:R-:W-:Y:S01]  /*2600*/  SHF.L.U32 R5, R12, 0x1f, RZ ;  /* 0x0000001f0c057819 */ /* 0x002fe200000006ff */
[----:B------:R-:W-:Y:S01]  /*2610*/  UIADD3 UR4, UPT, UPT, UR5, 0x90, URZ ;  /* 0x0000009005047890 */ /* 0x000fe2000fffe0ff */
[----:B------:R1:W-:Y:S05]  /*2620*/  SYNCS.ARRIVE.TRANS64.RED.A1T0 RZ, [R4+URZ], RZ ;  /* 0x000000ff04ff79a7 */ /* 0x0003ea00081004ff */
[----:B------:R-:W-:Y:S01]  /*2630*/  IMAD.U32 R7, RZ, RZ, UR4 ;  /* 0x00000004ff077e24 */ /* 0x000fe2000f8e00ff */
[----:B------:R-:W2:Y:S04]  /*2640*/  SYNCS.PHASECHK.TRANS64.TRYWAIT P0, [UR5+0xa0], R5 ;  /* 0x0000a005ff0075a7 */ /* 0x000ea80008001105 */
[----:B------:R-:W-:Y:S01]  /*2650*/  PRMT R6, R2, 0x654, R7 ;  /* 0x0000065402067816 */ /* 0x000fe20000000007 */
[----:B-1----:R-:W-:Y:S01]  /*2660*/  @!P2 IMAD.MOV.U32 R4, RZ, RZ, 0x10 ;  /* 0x00000010ff04a424 */ /* 0x002fe200078e00ff */
[----:B--2---:R-:W-:Y:S06]  /*2670*/  @!P0 BRA `(.L_x_42) ;  /* 0x0000008800ec8947 */ /* 0x004fec0003800000 */
.L_x_135:
[----:B------:R-:W-:Y:S01]  /*2680*/  ULEA UR4, UR6, UR37, 0x4 ;  /* 0x0000002506047291 */ /* 0x000fe2000f8e20ff */
[----:B------:R-:W-:Y:S01]  /*2690*/  SEL R3, R6, R3, !P2 ;  /* 0x0000000306037207 */ /* 0x000fe20005000000 */
[----:B------:R-:W-:Y:S01]  /*26a0*/  UIADD3 UR5, UPT, UPT, UR5, 0x90, URZ ;  /* 0x0000009005057890 */ /* 0x000fe2000fffe0ff */
[----:B-1----:R-:W-:Y:S01]  /*26b0*/  LEA R0, R11, UR37, 0x3 ;  /* 0x000000250b007c11 */ /* 0x002fe2000f8e18ff */
[----:B------:R-:W-:Y:S01]  /*26c0*/  UIADD3 UR4, UPT, UPT, UR4, 0x100, URZ ;  /* 0x0000010004047890 */ /* 0x000fe2000fffe0ff */
[----:B------:R-:W-:Y:S01]  /*26d0*/  SHF.L.U32 R5, R10, 0x1f, RZ ;  /* 0x0000001f0a057819 */ /* 0x000fe200000006ff */
[----:B------:R1:W-:Y:S01]  /*26e0*/  @!P2 SYNCS.ARRIVE.TRANS64.RED RZ, [R3+URZ], R4 ;  /* 0x0000000403ffa9a7 */ /* 0x0003e200080004ff */
[----:B------:R-:W-:Y:S01]  /*26f0*/  UIADD3 UR6, UPT, UPT, UR6, 0x1, URZ ;  /* 0x0000000106067890 */ /* 0x000fe2000fffe0ff */
[----:B------:R-:W-:-:S03]  /*2700*/  VIADD R8, R8, 0x1 ;  /* 0x0000000108087836 */ /* 0x000fc60000000000 */
[----:B------:R-:W-:Y:S02]  /*2710*/  UISETP.NE.AND UP0, UPT, UR6, 0x2, UPT ;  /* 0x000000020600788c */ /* 0x000fe4000bf05270 */
[----:B------:R-:W-:Y:S06]  /*2720*/  UGETNEXTWORKID.BROADCAST [UR4], [UR5] ;  /* 0x00000000040073ca */ /* 0x000fec0008000100 */
[----:B------:R-:W-:Y:S01]  /*2730*/  USEL UR4, URZ, 0x1, UP0 ;  /* 0x00000001ff047887 */ /* 0x000fe20008000000 */
[----:B------:R-:W-:Y:S01]  /*2740*/  ISETP.NE.AND P0, PT, R8, 0x2, PT ;  /* 0x000000020800780c */ /* 0x000fe20003f05270 */
[----:B------:R-:W-:Y:S01]  /*2750*/  USEL UR6, UR6, URZ, UP0 ;  /* 0x000000ff06067287 */ /* 0x000fe20008000000 */
[----:B------:R-:W2:Y:S03]  /*2760*/  SYNCS.PHASECHK.TRANS64.TRYWAIT P1, [R0+URZ+0x90], R5 ;  /* 0x00009005000075a7 */ /* 0x000ea600080211ff */
[----:B------:R-:W-:Y:S01]  /*2770*/  LOP3.LUT R12, R12, UR4, RZ, 0x3c, !PT ;  /* 0x000000040c0c7c12 */ /* 0x000fe2000f8e3cff */
[----:B-12---:R-:W-:Y:S07]  /*2780*/  @!P1 BRA `(.L_x_43) ;  /* 0x0000008800c09947 */ /* 0x006fee0003800000 */
.L_x_136:
[C---:B------:R-:W-:Y:S01]  /*2790*/  LEA R4, R11.reuse, UR37, 0x4 ;  /* 0x000000250b047c11 */ /* 0x040fe2000f8e20ff */
[----:B-1----:R-:W-:Y:S01]  /*27a0*/  VIADD R0, R0, 0xa0 ;  /* 0x000000a000007836 */ /* 0x002fe20000000000 */
[----:B------:R-:W-:Y:S01]  /*27b0*/  SEL R8, R8, RZ, P0 ;  /* 0x000000ff08087207 */ /* 0x000fe20000000000 */
[----:B------:R-:W-:-:S03]  /*27c0*/  VIADD R11, R11, 0x1 ;  /* 0x000000010b0b7836 */ /* 0x000fc60000000000 */
[----:B------:R-:W1:Y:S01]  /*27d0*/  LDS.128 R4, [R4+0x100] ;  /* 0x0001000004047984 */ /* 0x000e620000000c00 */
[----:B------:R-:W-:Y:S02]  /*27e0*/  PRMT R0, RZ, 0x654, R0 ;  /* 0x00000654ff007816 */ /* 0x000fe40000000000 */
[C---:B------:R-:W-:Y:S01]  /*27f0*/  ISETP.NE.AND P1, PT, R11.reuse, 0x2, PT ;  /* 0x000000020b00780c */ /* 0x040fe20003f25270 */
[----:B------:R-:W-:Y:S01]  /*2800*/  @!PT LDS RZ, [RZ] ;  /* 0x00000000fffff984 */ /* 0x000fe20000000800 */
[----:B------:R-:W-:Y:S01]  /*2810*/  @!PT LDS RZ, [RZ] ;  /* 0x00000000fffff984 */ /* 0x000fe20000000800 */
[----:B------:R-:W-:Y:S01]  /*2820*/  @!PT LDS RZ, [RZ] ;  /* 0x00000000fffff984 */ /* 0x000fe20000000800 */
[----:B------:R-:W-:Y:S01]  /*2830*/  @!PT LDS RZ, [RZ] ;  /* 0x00000000fffff984 */ /* 0x000fe20000000800 */
[----:B------:R2:W-:Y:S06]  /*2840*/  MEMBAR.ALL.CTA ;  /* 0x0000000000007992 */ /* 0x0005ec0000008000 */
[----:B--2---:R-:W2:Y:S01]  /*2850*/  FENCE.VIEW.ASYNC.S ;  /* 0x00000000000073c6 */ /* 0x004ea20000000000 */
[----:B------:R-:W-:Y:S01]  /*2860*/  SEL R11, R11, RZ, P1 ;  /* 0x000000ff0b0b7207 */ /* 0x000fe20000800000 */
[----:B--2---:R2:W-:Y:S01]  /*2870*/  SYNCS.ARRIVE.TRANS64.RED.A1T0 RZ, [R0+URZ], RZ ;  /* 0x000000ff00ff79a7 */ /* 0x0045e200081004ff */
[----:B-1----:R-:W-:-:S02]  /*2880*/  LOP3.LUT P3, RZ, R6, 0x1, RZ, 0xc0, !PT ;  /* 0x0000000106ff7812 */ /* 0x002fc4000786c0ff */
[----:B------:R-:W-:-:S04]  /*2890*/  SEL R5, RZ, 0x1, P1 ;  /* 0x00000001ff057807 */ /* 0x000fc80000800000 */
[----:B------:R-:W-:Y:S02]  /*28a0*/  LOP3.LUT R10, R10, R5, RZ, 0x3c, !PT ;  /* 0x000000050a0a7212 */ /* 0x000fe400078e3cff */
[----:B--2---:R-:W-:-:S04]  /*28b0*/  SEL R0, RZ, 0x1, P0 ;  /* 0x00000001ff007807 */ /* 0x004fc80000000000 */
[----:B------:R-:W-:Y:S01]  /*28c0*/  LOP3.LUT R9, R9, R0, RZ, 0x3c, !PT ;  /* 0x0000000009097212 */ /* 0x000fe200078e3cff */
[----:B------:R-:W-:Y:S06]  /*28d0*/  @P3 BRA `(.L_x_44) ;  /* 0xfffffffc002c3947 */ /* 0x000fec000383ffff */
[----:B------:R-:W-:Y:S01]  /*28e0*/  ULEA UR5, UR6, UR37, 0x3 ;  /* 0x0000002506057291 */ /* 0x000fe2000f8e18ff */
[----:B------:R-:W-:-:S08]  /*28f0*/  SHF.L.U32 R3, R12, 0x1f, RZ ;  /* 0x0000001f0c037819 */ /* 0x000fd000000006ff */
[----:B------:R-:W1:Y:S02]  /*2900*/  SYNCS.PHASECHK.TRANS64 P0, [UR5+0xa0], R3 ;  /* 0x0000a003ff0075a7 */ /* 0x000e640008001005 */
[----:B-1----:R-:W-:Y:S05]  /*2910*/  @P0 BRA `(.L_x_45) ;  /* 0x0000000000080947 */ /* 0x002fea0003800000 */
[----:B------:R-:W1:Y:S02]  /*2920*/  SYNCS.PHASECHK.TRANS64.TRYWAIT P0, [UR5+0xa0], R3 ;  /* 0x0000a003ff0075a7 */ /* 0x000e640008001105 */
[----:B-1----:R-:W-:Y:S05]  /*2930*/  @!P0 BRA `(.L_x_46) ;  /* 0x0000008800688947 */ /* 0x002fea0003800000 */
.L_x_45:
[----:B------:R-:W-:-:S04]  /*2940*/  UIADD3 UR4, UPT, UPT, UR6, 0x1, URZ ;  /* 0x0000000106047890 */ /* 0x000fc8000fffe0ff */
[----:B------:R-:W-:-:S04]  /*2950*/  UISETP.NE.AND UP0, UPT, UR4, 0x2, UPT ;  /* 0x000000020400788c */ /* 0x000fc8000bf05270 */
[----:B------:R-:W-:Y:S02]  /*2960*/  USEL UR7, URZ, 0x1, UP0 ;  /* 0x00000001ff077887 */ /* 0x000fe40008000000 */
[----:B------:R-:W-:-:S04]  /*2970*/  USEL UR4, UR4, URZ, UP0 ;  /* 0x000000ff04047287 */ /* 0x000fc80008000000 */
[----:B------:R-:W-:Y:S01]  /*2980*/  ULEA UR4, UR4, UR37, 0x3 ;  /* 0x0000002504047291 */ /* 0x000fe2000f8e18ff */
[----:B-1----:R-:W-:-:S04]  /*2990*/  LOP3.LUT R3, R12, UR7, RZ, 0x3c, !PT ;  /* 0x000000070c037c12 */ /* 0x002fc8000f8e3cff */
[----:B------:R-:W-:-:S04]  /*29a0*/  SHF.L.U32 R0, R3, 0x1f, RZ ;  /* 0x0000001f03007819 */ /* 0x000fc800000006ff */
[----:B------:R-:W1:Y:S02]  /*29b0*/  SYNCS.PHASECHK.TRANS64 P0, [UR4+0xa0], R0 ;  /* 0x0000a000ff0075a7 */ /* 0x000e640008001004 */
[----:B-1----:R-:W-:Y:S05]  /*29c0*/  @P0 EXIT ;  /* 0x000000000000094d */ /* 0x002fea0003800000 */
[----:B------:R-:W-:Y:S02]  /*29d0*/  SHF.L.U32 R3, R3, 0x1f, RZ ;  /* 0x0000001f03037819 */ /* 0x000fe400000006ff */
[----:B------:R-:W-:-:S07]  /*29e0*/  MOV R0, UR4 ;  /* 0x0000000400007c02 */ /* 0x000fce0008000f00 */
.L_x_47:
[----:B-1----:R1:W2:Y:S02]  /*29f0*/  SYNCS.PHASECHK.TRANS64.TRYWAIT P0, [R0+URZ+0xa0], R3 ;  /* 0x0000a003000075a7 */ /* 0x0022a400080011ff */
[----:B--2---:R-:W-:Y:S05]  /*2a00*/  @!P0 NANOSLEEP.SYNCS 0x989680 ;  /* 0x009896800000895d */ /* 0x004fea0003900000 */
[----:B------:R-:W2:Y:S02]  /*2a10*/  @!P0 SYNCS.PHASECHK.TRANS64 P0, [R0+URZ+0xa0], R3 ;  /* 0x0000a003000085a7 */ /* 0x000ea400080010ff */
[----:B--2---:R-:W-:Y:S05]  /*2a20*/  @P0 EXIT ;  /* 0x000000000000094d */ /* 0x004fea0003800000 */
[----:B------:R-:W-:Y:S05]  /*2a30*/  BRA `(.L_x_47) ;  /* 0xfffffffc00ec7947 */ /* 0x000fea000383ffff */
.L_x_40:
[----:B------:R-:W-:-:S09]  /*2a40*/  UISETP.NE.AND UP1, UPT, UR8, URZ, UPT ;  /* 0x000000ff0800728c */ /* 0x000fd2000bf25270 */
[----:B------:R-:W-:Y:S05]  /*2a50*/  BRA.U UP1, `(.L_x_48) ;  /* 0x0000000d01187547 */ /* 0x000fea000b800000 */
[----:B------:R-:W-:Y:S01]  /*2a60*/  UMOV UR4, 0x40 ;  /* 0x0000004000047882 */ /* 0x000fe20000000000 */
[----:B------:R-:W-:Y:S01]  /*2a70*/  NOP ;  /* 0x0000000000007918 */ /* 0x000fe20000000000 */
[----:B------:R-:W-:Y:S01]  /*2a80*/  ULEA UR4, UR37, UR4, 0x18 ;  /* 0x0000000425047291 */ /* 0x000fe2000f8ec0ff */
[----:B------:R-:W-:Y:S02]  /*2a90*/  UMOV UR5, 0x400 ;  /* 0x0000040000057882 */ /* 0x000fe40000000000 */
[----:B------:R-:W-:-:S06]  /*2aa0*/  ULEA UR37, UR37, UR5, 0x18 ;  /* 0x0000000525257291 */ /* 0x000fcc000f8ec0ff */
[----:B------:R-:W1:Y:S02]  /*2ab0*/  LDS.U8 R0, [UR4+0x1c] ;  /* 0x00001c04ff007984 */ /* 0x000e640008000000 */
[----:B-1----:R-:W-:-:S13]  /*2ac0*/  ISETP.NE.AND P0, PT, R0, RZ, PT ;  /* 0x000000ff0000720c */ /* 0x002fda0003f05270 */
[----:B------:R-:W-:Y:S05]  /*2ad0*/  @P0 BRA `(.L_x_49) ;  /* 0x0000000000580947 */ /* 0x000fea0003800000 */
[----:B------:R-:W-:-:S13]  /*2ae0*/  ELECT P0, URZ, PT ;  /* 0x0000000000ff782f */ /* 0x000fda0003800000 */
[----:B------:R-:W-:Y:S05]  /*2af0*/  @!P0 BRA `(.L_x_50) ;  /* 0x0000000000608947 */ /* 0x000fea0003800000 */
[----:B------:R-:W-:Y:S01]  /*2b00*/  UMOV UR5, 0x10 ;  /* 0x0000001000057882 */ /* 0x000fe20000000000 */
[----:B------:R-:W-:Y:S01]  /*2b10*/  HFMA2 R0, -RZ, RZ, 0, 5.9604644775390625e-08 ;  /* 0x00000001ff007431 */ /* 0x000fe200000001ff */
[----:B------:R-:W-:-:S03]  /*2b20*/  MOV R2, 0xffff ;  /* 0x0000ffff00027802 */ /* 0x000fc60000000f00 */
[----:B------:R-:W-:Y:S04]  /*2b30*/  DEPBAR.LE SB1, 0x36 ;  /* 0x00009d800000791a */ /* 0x000fe80000000000 */
[----:B------:R-:W1:Y:S02]  /*2b40*/  UTCATOMSWS.FIND_AND_SET.ALIGN UP0, UR5, UR5 ;  /* 0x00000005000575e3 */ /* 0x000e640008000800 */
[----:B-1----:R-:W-:Y:S01]  /*2b50*/  MOV R3, UR5 ;  /* 0x0000000500037c02 */ /* 0x002fe20008000f00 */
[----:B------:R-:W-:Y:S06]  /*2b60*/  BRA.U UP0, `(.L_x_51) ;  /* 0x0000000100187547 */ /* 0x000fec000b800000 */
.L_x_52:
[----:B------:R-:W-:Y:S05]  /*2b70*/  NANOSLEEP 0x64 ;  /* 0x000000640000795d */ /* 0x000fea0003800000 */
[----:B------:R-:W-:-:S05]  /*2b80*/  UMOV UR5, 0x10 ;  /* 0x0000001000057882 */ /* 0x000fca0000000000 */
[----:B------:R-:W-:Y:S04]  /*2b90*/  DEPBAR.LE SB1, 0x36 ;  /* 0x00009d800000791a */ /* 0x000fe80000000000 */
[----:B------:R-:W1:Y:S02]  /*2ba0*/  UTCATOMSWS.FIND_AND_SET.ALIGN UP0, UR5, UR5 ;  /* 0x00000005000575e3 */ /* 0x000e640008000800 */
[----:B-1----:R-:W-:Y:S01]  /*2bb0*/  MOV R3, UR5 ;  /* 0x0000000500037c02 */ /* 0x002fe20008000f00 */
[----:B------:R-:W-:Y:S05]  /*2bc0*/  BRA.U !UP0, `(.L_x_52) ;  /* 0xfffffffd08e87547 */ /* 0x000fea000b83ffff */
.L_x_51:
[-C--:B------:R-:W-:Y:S02]  /*2bd0*/  SHF.L.U32 R2, R2, R3.reuse, RZ ;  /* 0x0000000302027219 */ /* 0x080fe400000006ff */
[----:B------:R-:W-:Y:S01]  /*2be0*/  SHF.L.U32 R0, R0, R3, RZ ;  /* 0x0000000300007219 */ /* 0x000fe200000006ff */
[----:B------:R-:W-:Y:S02]  /*2bf0*/  IMAD.SHL.U32 R3, R3, 0x20, RZ ;  /* 0x0000002003037824 */ /* 0x000fe400078e00ff */
[----:B------:R1:W-:Y:S04]  /*2c00*/  ATOMS.OR RZ, [UR4+0x14], R2 ;  /* 0x00001402ffff798c */ /* 0x0003e8000b000004 */
[----:B------:R1:W-:Y:S04]  /*2c10*/  ATOMS.OR RZ, [UR4+0x18], R0 ;  /* 0x00001800ffff798c */ /* 0x0003e8000b000004 */
[----:B------:R1:W-:Y:S01]  /*2c20*/  STS [UR37+0x120], R3 ;  /* 0x00012003ff007988 */ /* 0x0003e20008000825 */
[----:B------:R-:W-:Y:S05]  /*2c30*/  BRA `(.L_x_50) ;  /* 0x0000000000107947 */ /* 0x000fea0003800000 */
.L_x_49:
[----:B------:R-:W-:Y:S02]  /*2c40*/  MOV R0, 0xffffffff ;  /* 0xffffffff00007802 */ /* 0x000fe40000000f00 */
[----:B------:R-:W-:-:S03]  /*2c50*/  MOV R2, 0x2c80 ;  /* 0x00002c8000027802 */ /* 0x000fc60000000f00 */
[----:B------:R1:W-:Y:S04]  /*2c60*/  STS [UR37+0x120], R0 ;  /* 0x00012000ff007988 */ /* 0x0003e80008000825 */
[----:B-1-3-5:R-:W-:Y:S05]  /*2c70*/  CALL.REL.NOINC `($__internal_1_$__cuda_sm10x_tcgen05_guardrail_trap_phase_invalid_during_alloc) ;  /* 0x0000008c007c7944 */ /* 0x02afea0003c00000 */
.L_x_50:
[----:B------:R-:W-:Y:S05]  /*2c80*/  WARPSYNC.ALL ;  /* 0x0000000000007948 */ /* 0x000fea0003800000 */
[----:B------:R-:W2:Y:S01]  /*2c90*/  S2UR UR6, SR_CgaCtaId ;  /* 0x00000000000679c3 */ /* 0x000ea20000008800 */
[----:B------:R-:W-:Y:S01]  /*2ca0*/  UMOV UR4, 0x400 ;  /* 0x0000040000047882 */ /* 0x000fe20000000000 */
[----:B------:R-:W-:-:S06]  /*2cb0*/  NOP ;  /* 0x0000000000007918 */ /* 0x000fcc0000000000 */
[----:B------:R-:W-:Y:S06]  /*2cc0*/  BAR.ARV 0x6, 0xa0 ;  /* 0x0182800000007b1d */ /* 0x000fec0000002000 */
[----:B------:R-:W4:Y:S01]  /*2cd0*/  LDCU UR7, c[0x0][0x38c] ;  /* 0x00007180ff0777ac */ /* 0x000f220008000800 */
[----:B------:R-:W-:Y:S01]  /*2ce0*/  IMAD.MOV.U32 R11, RZ, RZ, 0x1 ;  /* 0x00000001ff0b7424 */ /* 0x000fe200078e00ff */
[----:B------:R-:W-:Y:S01]  /*2cf0*/  CS2R R8, SRZ ;  /* 0x0000000000087805 */ /* 0x000fe2000001ff00 */
[----:B------:R-:W-:Y:S01]  /*2d00*/  IMAD.MOV.U32 R10, RZ, RZ, RZ ;  /* 0x000000ffff0a7224 */ /* 0x000fe200078e00ff */
[----:B------:R-:W-:Y:S01]  /*2d10*/  UMOV UR18, URZ ;  /* 0x000000ff00127c82 */ /* 0x000fe20008000000 */
[----:B------:R-:W-:Y:S01]  /*2d20*/  UMOV UR17, URZ ;  /* 0x000000ff00117c82 */ /* 0x000fe20008000000 */
[----:B------:R-:W-:Y:S01]  /*2d30*/  UMOV UR20, 0x0 ;  /* 0x0000000000147882 */ /* 0x000fe20000000000 */
[----:B------:R-:W-:Y:S01]  /*2d40*/  UMOV UR21, 0x84004a0 ;  /* 0x084004a000157882 */ /* 0x000fe20000000000 */
[----:B--2---:R-:W-:Y:S01]  /*2d50*/  ULEA UR6, UR6, UR4, 0x18 ;  /* 0x0000000406067291 */ /* 0x004fe2000f8ec0ff */
[----:B------:R-:W2:Y:S03]  /*2d60*/  LDCU UR4, c[0x0][0x38c] ;  /* 0x00007180ff0477ac */ /* 0x000ea60008000800 */
[----:B------:R-:W-:-:S02]  /*2d70*/  UIADD3 UR11, UPT, UPT, UR6, 0xc400, URZ ;  /* 0x0000c400060b7890 */ /* 0x000fc4000fffe0ff */
[----:B----4-:R-:W-:-:S03]  /*2d80*/  UIADD3 UR7, UPT, UPT, UR7, 0x1f, URZ ;  /* 0x0000001f07077890 */ /* 0x010fc6000fffe0ff */
[----:B-1----:R-:W1:Y:S01]  /*2d90*/  LDS R0, [UR6+0x120] ;  /* 0x00012006ff007984 */ /* 0x002e620008000800 */
[----:B------:R-:W-:Y:S02]  /*2da0*/  UIADD3 UR12, UPT, UPT, UR6, 0x10400, URZ ;  /* 0x00010400060c7890 */ /* 0x000fe4000fffe0ff */
[----:B------:R-:W-:Y:S02]  /*2db0*/  USHF.R.S32.HI UR5, URZ, 0x1f, UR7 ;  /* 0x0000001fff057899 */ /* 0x000fe40008011407 */
[----:B------:R-:W-:Y:S02]  /*2dc0*/  USHF.R.U32.HI UR11, URZ, 0x4, UR11 ;  /* 0x00000004ff0b7899 */ /* 0x000fe4000801160b */
[----:B------:R-:W-:Y:S02]  /*2dd0*/  ULEA.HI UR5, UR5, UR7, URZ, 0x5 ;  /* 0x0000000705057291 */ /* 0x000fe4000f8f28ff */
[----:B------:R-:W-:Y:S02]  /*2de0*/  USHF.R.U32.HI UR12, URZ, 0x4, UR12 ;  /* 0x00000004ff0c7899 */ /* 0x000fe4000801160c */
[----:B------:R-:W-:-:S02]  /*2df0*/  USHF.R.S32.HI UR5, URZ, 0x5, UR5 ;  /* 0x00000005ff057899 */ /* 0x000fc40008011405 */
[----:B------:R-:W-:Y:S02]  /*2e00*/  ULOP3.LUT UR11, UR11, 0x3fff, URZ, 0xc0, !UPT ;  /* 0x00003fff0b0b7892 */ /* 0x000fe4000f8ec0ff */
[----:B------:R-:W-:Y:S02]  /*2e10*/  UISETP.LT.AND UP0, UPT, UR5, 0x1, UPT ;  /* 0x000000010500788c */ /* 0x000fe4000bf01270 */
[----:B------:R-:W-:Y:S02]  /*2e20*/  ULOP3.LUT UR12, UR12, 0x3fff, URZ, 0xc0, !UPT ;  /* 0x00003fff0c0c7892 */ /* 0x000fe4000f8ec0ff */
[----:B------:R-:W-:Y:S02]  /*2e30*/  USEL UR10, UR5, 0x1, !UP0 ;  /* 0x00000001050a7887 */ /* 0x000fe4000c000000 */
[----:B------:R-:W-:Y:S02]  /*2e40*/  ULOP3.LUT UR11, UR11, 0x10000, URZ, 0xfc, !UPT ;  /* 0x000100000b0b7892 */ /* 0x000fe4000f8efcff */
[----:B------:R-:W-:-:S02]  /*2e50*/  ULOP3.LUT UR12, UR12, 0x10000, URZ, 0xfc, !UPT ;  /* 0x000100000c0c7892 */ /* 0x000fc4000f8efcff */
[----:B------:R-:W-:Y:S02]  /*2e60*/  UIADD3 UR10, UPT, UPT, -UR10, URZ, URZ ;  /* 0x000000ff0a0a7290 */ /* 0x000fe4000fffe1ff */
[----:B--2---:R-:W-:Y:S01]  /*2e70*/  UISETP.GE.AND UP3, UPT, UR4, 0x1, UPT ;  /* 0x000000010400788c */ /* 0x004fe2000bf66270 */
[----:B-1----:R-:W-:-:S15]  /*2e80*/  R2UR UR19, R0 ;  /* 0x00000000001372ca */ /* 0x002fde00000e0000 */
.L_x_59:
[----:B------:R-:W-:Y:S02]  /*2e90*/  LEA R0, R10, UR6, 0x3 ;  /* 0x000000060a007c11 */ /* 0x000fe4000f8e18ff */
[----:B------:R-:W-:Y:S02]  /*2ea0*/  SHF.L.U32 R5, R9, 0x1f, RZ ;  /* 0x0000001f09057819 */ /* 0x000fe400000006ff */
[----:B------:R-:W-:Y:S01]  /*2eb0*/  PLOP3.LUT P0, PT, PT, PT, UP3, 0x80, 0x8 ;  /* 0x000000000008781c */ /* 0x000fe20003f0f038 */
[----:B------:R-:W-:Y:S01]  /*2ec0*/  VIADD R3, R0, 0xa0 ;  /* 0x000000a000037836 */ /* 0x000fe20000000000 */
[----:B-1----:R-:W1:Y:S02]  /*2ed0*/  SYNCS.PHASECHK.TRANS64.TRYWAIT P1, [R0+URZ+0x90], R5 ;  /* 0x00009005000075a7 */ /* 0x002e6400080211ff */
[----:B-1--4-:R-:W-:Y:S09]  /*2ee0*/  @!P1 BRA `(.L_x_53) ;  /* 0x0000008400149947 */ /* 0x012ff20003800000 */
.L_x_138:
[----:B------:R-:W-:Y:S01]  /*2ef0*/  LEA R4, R10, UR6, 0x4 ;  /* 0x000000060a047c11 */ /* 0x000fe2000f8e20ff */
[----:B------:R-:W-:Y:S01]  /*2f00*/  @UP3 ULEA UR4, UR17, UR6, 0x3 ;  /* 0x0000000611043291 */ /* 0x000fe2000f8e18ff */
[----:B------:R-:W-:Y:S01]  /*2f10*/  PLOP3.LUT P2, PT, PT, PT, PT, 0x80, 0x8 ;  /* 0x000000000008781c */ /* 0x000fe20003f4f070 */
[----:B------:R-:W-:Y:S01]  /*2f20*/  ULEA UR9, UR18, UR6, 0x3 ;  /* 0x0000000612097291 */ /* 0x000fe2000f8e18ff */
[----:B------:R-:W-:Y:S02]  /*2f30*/  PRMT R3, RZ, 0x654, R3 ;  /* 0x00000654ff037816 */ /* 0x000fe40000000003 */
[----:B-1----:R-:W1:Y:S01]  /*2f40*/  LDS.128 R4, [R4+0x100] ;  /* 0x0001000004047984 */ /* 0x002e620000000c00 */
[----:B------:R-:W-:Y:S02]  /*2f50*/  @P0 SHF.L.U32 R2, R8, 0x1f, RZ ;  /* 0x0000001f08020819 */ /* 0x000fe400000006ff */
[----:B------:R-:W-:Y:S01]  /*2f60*/  SHF.L.U32 R0, R11, 0x1f, RZ ;  /* 0x0000001f0b007819 */ /* 0x000fe200000006ff */
[----:B------:R-:W-:Y:S01]  /*2f70*/  @!PT LDS RZ, [RZ] ;  /* 0x00000000fffff984 */ /* 0x000fe20000000800 */
[----:B------:R-:W-:Y:S01]  /*2f80*/  @!PT LDS RZ, [RZ] ;  /* 0x00000000fffff984 */ /* 0x000fe20000000800 */
[----:B------:R-:W-:Y:S01]  /*2f90*/  @!PT LDS RZ, [RZ] ;  /* 0x00000000fffff984 */ /* 0x000fe20000000800 */
[----:B------:R-:W-:Y:S01]  /*2fa0*/  @!PT LDS RZ, [RZ] ;  /* 0x00000000fffff984 */ /* 0x000fe20000000800 */
[----:B------:R2:W-:Y:S06]  /*2fb0*/  MEMBAR.ALL.CTA ;  /* 0x0000000000007992 */ /* 0x0005ec0000008000 */
[----:B--2---:R-:W2:Y:S02]  /*2fc0*/  FENCE.VIEW.ASYNC.S ;  /* 0x00000000000073c6 */ /* 0x004ea40000000000 */
[----:B--2---:R2:W-:Y:S01]  /*2fd0*/  SYNCS.ARRIVE.TRANS64.RED.A1T0 RZ, [R3+URZ], RZ ;  /* 0x000000ff03ff79a7 */ /* 0x0045e200081004ff */
[----:B------:R2:W4:Y:S01]  /*2fe0*/  @P0 SYNCS.PHASECHK.TRANS64.TRYWAIT P2, [UR4], R2 ;  /* 0x00000002ff0005a7 */ /* 0x0005220008041104 */
[----:B-1----:R-:W-:Y:S01]  /*2ff0*/  LOP3.LUT P1, RZ, R6, 0x1, RZ, 0xc0, !PT ;  /* 0x0000000106ff7812 */ /* 0x002fe2000782c0ff */
[----:B------:R-:W1:Y:S02]  /*3000*/  SYNCS.PHASECHK.TRANS64.TRYWAIT P0, [UR9+0xc0], R0 ;  /* 0x0000c000ff0075a7 */ /* 0x000e640008001109 */
[----:B-12-4-:R-:W-:Y:S10]  /*3010*/  @!P0 BRA `(.L_x_54) ;  /* 0x0000008000dc8947 */ /* 0x016ff40003800000 */
.L_x_140:
[----:B------:R-:W-:Y:S01]  /*3020*/  IADD3 R10, PT, PT, R10, 0x1, RZ ;  /* 0x000000010a0a7810 */ /* 0x000fe20007ffe0ff */
[----:B------:R-:W-:Y:S06]  /*3030*/  BRA.U !UP3, `(.L_x_55) ;  /* 0x000000010b887547 */ /* 0x000fec000b800000 */
[----:B------:R-:W-:Y:S02]  /*3040*/  ULEA UR8, UR18, UR19, 0x8 ;  /* 0x0000001312087291 */ /* 0x000fe4000f8e40ff */
[----:B------:R-:W-:Y:S01]  /*3050*/  UPLOP3.LUT UP4, UPT, UPT, UPT, UPT, 0x40, 0x4 ;  /* 0x000000000004789c */ /* 0x000fe20003f8e870 */
[----:B------:R-:W-:Y:S01]  /*3060*/  UMOV UR16, UR10 ;  /* 0x0000000a00107c82 */ /* 0x000fe20008000000 */
[----:B------:R-:W-:Y:S01]  /*3070*/  UMOV UR15, UR5 ;  /* 0x00000005000f7c82 */ /* 0x000fe20008000000 */
[----:B------:R-:W-:-:S08]  /*3080*/  UMOV UR14, UR17 ;  /* 0x00000011000e7c82 */ /* 0x000fd00008000000 */
.L_x_58:
[----:B------:R-:W-:Y:S02]  /*3090*/  UIADD3 UR16, UPT, UPT, UR16, 0x1, URZ ;  /* 0x0000000110107890 */ /* 0x000fe4000fffe0ff */
[----:B--2---:R-:W-:Y:S02]  /*30a0*/  ULEA UR7, UR14, UR6, 0x3 ;  /* 0x000000060e077291 */ /* 0x004fe4000f8e18ff */
[----:B------:R-:W-:Y:S01]  /*30b0*/  UISETP.NE.AND UP0, UPT, UR16, URZ, UPT ;  /* 0x000000ff1000728c */ /* 0x000fe2000bf05270 */
[----:B----4-:R-:W-:Y:S10]  /*30c0*/  @P2 BRA `(.L_x_56) ;  /* 0x00000000000c2947 */ /* 0x010ff40003800000 */
[----:B-1----:R-:W-:Y:S04]  /*30d0*/  SHF.L.U32 R3, R8, 0x1f, RZ ;  /* 0x0000001f08037819 */ /* 0x002fe800000006ff */
[----:B------:R-:W1:Y:S02]  /*30e0*/  SYNCS.PHASECHK.TRANS64.TRYWAIT P0, [UR7], R3 ;  /* 0x00000003ff0075a7 */ /* 0x000e640008001107 */
[----:B-1----:R-:W-:Y:S05]  /*30f0*/  @!P0 BRA `(.L_x_57) ;  /* 0x0000008000bc8947 */ /* 0x002fea0003800000 */
.L_x_56:
[----:B------:R-:W-:Y:S01]  /*3100*/  UISETP.NE.AND UP1, UPT, UR15, 0x1, UPT ;  /* 0x000000010f00788c */ /* 0x000fe2000bf25270 */
[----:B------:R-:W-:Y:S01]  /*3110*/  PLOP3.LUT P2, PT, PT, PT, PT, 0x80, 0x8 ;  /* 0x000000000008781c */ /* 0x000fe20003f4f070 */
[----:B------:R-:W-:Y:S02]  /*3120*/  UIADD3 UR17, UPT, UPT, UR14, 0x1, URZ ;  /* 0x000000010e117890 */ /* 0x000fe4000fffe0ff */
[----:B------:R-:W-:Y:S02]  /*3130*/  ULEA UR22, UR14, UR12, 0x9 ;  /* 0x0000000c0e167291 */ /* 0x000fe4000f8e48ff */
[----:B------:R-:W-:Y:S01]  /*3140*/  UISETP.NE.AND UP2, UPT, UR17, 0x4, UPT ;  /* 0x000000041100788c */ /* 0x000fe2000bf45270 */
[----:B------:R-:W-:Y:S01]  /*3150*/  PLOP3.LUT P0, PT, PT, PT, UP1, 0x80, 0x8 ;  /* 0x000000000008781c */ /* 0x000fe20003f0f018 */
[----:B------:R-:W-:Y:S02]  /*3160*/  ULEA UR24, UR14, UR11, 0x8 ;  /* 0x0000000b0e187291 */ /* 0x000fe4000f8e40ff */
[----:B------:R-:W-:Y:S02]  /*3170*/  USEL UR13, URZ, 0x1, UP2 ;  /* 0x00000001ff0d7887 */ /* 0x000fe40009000000 */
[----:B------:R-:W-:Y:S02]  /*3180*/  USEL UR17, UR17, URZ, UP2 ;  /* 0x000000ff11117287 */ /* 0x000fe40009000000 */
[----:B------:R-:W-:Y:S02]  /*3190*/  UIADD3 UR7, UPT, UPT, UR7, 0x20, URZ ;  /* 0x0000002007077890 */ /* 0x000fe4000fffe0ff */
[----:B------:R-:W-:Y:S01]  /*31a0*/  @UP1 ULEA UR4, UR17, UR6, 0x3 ;  /* 0x0000000611041291 */ /* 0x000fe2000f8e18ff */
[----:B------:R-:W-:Y:S01]  /*31b0*/  LOP3.LUT R8, R8, UR13, RZ, 0x3c, !PT ;  /* 0x0000000d08087c12 */ /* 0x000fe2000f8e3cff */
[----:B------:R-:W-:Y:S01]  /*31c0*/  UMOV UR23, 0xc0004010 ;  /* 0xc000401000177882 */ /* 0x000fe20000000000 */
[----:B------:R-:W-:Y:S01]  /*31d0*/  UMOV UR25, 0xc0004010 ;  /* 0xc000401000197882 */ /* 0x000fe20000000000 */
[----:B------:R-:W-:Y:S01]  /*31e0*/  UIADD3 UR15, UPT, UPT, UR15, -0x1, URZ ;  /* 0xffffffff0f0f7890 */ /* 0x000fe2000fffe0ff */
[----:B-1----:R-:W-:Y:S01]  /*31f0*/  @P0 SHF.L.U32 R0, R8, 0x1f, RZ ;  /* 0x0000001f08000819 */ /* 0x002fe200000006ff */
[----:B------:R-:W-:Y:S03]  /*3200*/  UMOV UR14, UR17 ;  /* 0x00000011000e7c82 */ /* 0x000fe60008000000 */
[----:B------:R2:W4:Y:S01]  /*3210*/  @P0 SYNCS.PHASECHK.TRANS64.TRYWAIT P2, [UR4], R0 ;  /* 0x00000000ff0005a7 */ /* 0x0005220008041104 */
[----:B------:R2:W-:Y:S01]  /*3220*/  UTCIMMA gdesc[UR24], gdesc[UR22], tmem[UR8], tmem[UR20], idesc[UR21], UP4 ;  /* 0x00ff1416180075ea */ /* 0x0005e2000a000108 */
[----:B------:R-:W-:Y:S01]  /*3230*/  UPLOP3.LUT UP4, UPT, UPT, UPT, UPT, 0x80, 0x8 ;  /* 0x000000000008789c */ /* 0x000fe20003f8f070 */
[----:B------:R2:W-:Y:S01]  /*3240*/  UTCBAR [UR7], URZ ;  /* 0x000000ff070073e9 */ /* 0x0005e200080000ff */
[----:B------:R-:W-:Y:S09]  /*3250*/  BRA.U UP0, `(.L_x_58) ;  /* 0xfffffffd008c7547 */ /* 0x000ff2000b83ffff */
.L_x_55:
[----:B------:R-:W-:Y:S01]  /*3260*/  UIADD3 UR18, UPT, UPT, UR18, 0x1, URZ ;  /* 0x0000000112127890 */ /* 0x000fe2000fffe0ff */
[C---:B------:R-:W-:Y:S01]  /*3270*/  ISETP.NE.AND P0, PT, R10.reuse, 0x2, PT ;  /* 0x000000020a00780c */ /* 0x040fe20003f05270 */
[----:B------:R-:W-:Y:S02]  /*3280*/  UIADD3 UR9, UPT, UPT, UR9, 0xb0, URZ ;  /* 0x000000b009097890 */ /* 0x000fe4000fffe0ff */
[----:B------:R-:W-:Y:S01]  /*3290*/  UISETP.NE.AND UP0, UPT, UR18, 0x2, UPT ;  /* 0x000000021200788c */ /* 0x000fe2000bf05270 */
[----:B-12---:R-:W-:Y:S02]  /*32a0*/  SEL R0, RZ, 0x1, P0 ;  /* 0x00000001ff007807 */ /* 0x006fe40000000000 */
[----:B------:R-:W-:Y:S01]  /*32b0*/  SEL R10, R10, RZ, P0 ;  /* 0x000000ff0a0a7207 */ /* 0x000fe20000000000 */
[----:B------:R-:W-:Y:S01]  /*32c0*/  USEL UR4, URZ, 0x1, UP0 ;  /* 0x00000001ff047887 */ /* 0x000fe20008000000 */
[----:B------:R-:W-:Y:S01]  /*32d0*/  LOP3.LUT R9, R9, R0, RZ, 0x3c, !PT ;  /* 0x0000000009097212 */ /* 0x000fe200078e3cff */
[----:B------:R-:W-:Y:S01]  /*32e0*/  USEL UR18, UR18, URZ, UP0 ;  /* 0x000000ff12127287 */ /* 0x000fe20008000000 */
[----:B------:R1:W-:Y:S03]  /*32f0*/  UTCBAR [UR9], URZ ;  /* 0x000000ff090073e9 */ /* 0x0003e600080000ff */
[----:B------:R-:W-:Y:S01]  /*3300*/  LOP3.LUT R11, R11, UR4, RZ, 0x3c, !PT ;  /* 0x000000040b0b7c12 */ /* 0x000fe2000f8e3cff */
[----:B------:R-:W-:Y:S07]  /*3310*/  @P1 BRA `(.L_x_59) ;  /* 0xfffffff800dc1947 */ /* 0x000fee000383ffff */
[----:B------:R-:W2:Y:S01]  /*3320*/  S2UR UR4, SR_CgaCtaId ;  /* 0x00000000000479c3 */ /* 0x000ea20000008800 */
[----:B------:R-:W-:Y:S01]  /*3330*/  ELECT P0, URZ, PT ;  /* 0x0000000000ff782f */ /* 0x000fe20003800000 */
[----:B------:R-:W-:Y:S01]  /*3340*/  IMAD.MOV.U32 R0, RZ, RZ, 0x1 ;  /* 0x00000001ff007424 */ /* 0x000fe200078e00ff */
[----:B------:R-:W-:Y:S01]  /*3350*/  UIADD3 UR6, UPT, UPT, UR6, 0xc0, URZ ;  /* 0x000000c006067890 */ /* 0x000fe2000fffe0ff */
[----:B------:R-:W-:Y:S01]  /*3360*/  SHF.L.U32 R3, R11, 0x1f, RZ ;  /* 0x0000001f0b037819 */ /* 0x000fe200000006ff */
[----:B------:R-:W-:-:S03]  /*3370*/  UMOV UR5, 0x40 ;  /* 0x0000004000057882 */ /* 0x000fc60000000000 */
[----:B------:R-:W-:Y:S01]  /*3380*/  UVIRTCOUNT.DEALLOC.SMPOOL 0x80 ;  /* 0x000000800000784c */ /* 0x000fe20000000000 */
[----:B--2---:R-:W-:Y:S02]  /*3390*/  ULEA UR4, UR4, UR5, 0x18 ;  /* 0x0000000504047291 */ /* 0x004fe4000f8ec0ff */
[----:B------:R-:W-:-:S07]  /*33a0*/  ULEA UR5, UR18, UR6, 0x3 ;  /* 0x0000000612057291 */ /* 0x000fce000f8e18ff */
[----:B------:R2:W-:Y:S02]  /*33b0*/  @P0 STS.U8 [UR4+0x1c], R0 ;  /* 0x00001c00ff000988 */ /* 0x0005e40008000004 */
[----:B------:R-:W3:Y:S02]  /*33c0*/  SYNCS.PHASECHK.TRANS64.TRYWAIT P0, [UR5], R3 ;  /* 0x00000003ff0075a7 */ /* 0x000ee40008001105 */
[----:B--23--:R-:W-:Y:S05]  /*33d0*/  @!P0 BRA `(.L_x_60) ;  /* 0x00000080001c8947 */ /* 0x00cfea0003800000 */
.L_x_143:
[----:B------:R-:W-:-:S04]  /*33e0*/  UIADD3 UR7, UPT, UPT, UR18, 0x1, URZ ;  /* 0x0000000112077890 */ /* 0x000fc8000fffe0ff */
[----:B------:R-:W-:-:S04]  /*33f0*/  UISETP.NE.AND UP0, UPT, UR7, 0x2, UPT ;  /* 0x000000020700788c */ /* 0x000fc8000bf05270 */
[----:B------:R-:W-:Y:S02]  /*3400*/  USEL UR5, URZ, 0x1, UP0 ;  /* 0x00000001ff057887 */ /* 0x000fe40008000000 */
[----:B------:R-:W-:-:S04]  /*3410*/  USEL UR7, UR7, URZ, UP0 ;  /* 0x000000ff07077287 */ /* 0x000fc80008000000 */
[----:B------:R-:W-:Y:S01]  /*3420*/  ULEA UR7, UR7, UR6, 0x3 ;  /* 0x0000000607077291 */ /* 0x000fe2000f8e18ff */
[----:B--2---:R-:W-:-:S04]  /*3430*/  LOP3.LUT R3, R11, UR5, RZ, 0x3c, !PT ;  /* 0x000000050b037c12 */ /* 0x004fc8000f8e3cff */
[----:B------:R-:W-:-:S04]  /*3440*/  SHF.L.U32 R3, R3, 0x1f, RZ ;  /* 0x0000001f03037819 */ /* 0x000fc800000006ff */
[----:B------:R-:W2:Y:S02]  /*3450*/  SYNCS.PHASECHK.TRANS64.TRYWAIT P0, [UR7], R3 ;  /* 0x00000003ff0075a7 */ /* 0x000ea40008001107 */
[----:B--2---:R-:W-:Y:S05]  /*3460*/  @!P0 BRA `(.L_x_61) ;  /* 0x0000008000108947 */ /* 0x004fea0003800000 */
.L_x_145:
[----:B------:R-:W-:Y:S01]  /*3470*/  NOP ;  /* 0x0000000000007918 */ /* 0x000fe20000000000 */
[----:B--2---:R-:W2:Y:S01]  /*3480*/  LDS R0, [UR4+0x14] ;  /* 0x00001404ff007984 */ /* 0x004ea20008000800 */
[----:B------:R-:W-:Y:S01]  /*3490*/  ULOP3.LUT UR6, UR19, 0xffff, URZ, 0xc0, !UPT ;  /* 0x0000ffff13067892 */ /* 0x000fe2000f8ec0ff */
[----:B------:R-:W-:Y:S01]  /*34a0*/  UMOV UR8, 0xffff ;  /* 0x0000ffff00087882 */ /* 0x000fe20000000000 */
[----:B------:R-:W-:Y:S02]  /*34b0*/  UMOV UR5, 0x1 ;  /* 0x0000000100057882 */ /* 0x000fe40000000000 */
[----:B------:R-:W-:-:S04]  /*34c0*/  USHF.R.U32.HI UR6, URZ, 0x5, UR6 ;  /* 0x00000005ff067899 */ /* 0x000fc80008011606 */
[----:B------:R-:W-:Y:S02]  /*34d0*/  USHF.L.U32 UR8, UR8, UR6, URZ ;  /* 0x0000000608087299 */ /* 0x000fe400080006ff */
[----:B------:R-:W-:-:S04]  /*34e0*/  USHF.L.U32 UR5, UR5, UR6, URZ ;  /* 0x0000000605057299 */ /* 0x000fc800080006ff */
[----:B--2---:R-:W-:-:S04]  /*34f0*/  LOP3.LUT R0, R0, UR8, RZ, 0xc0, !PT ;  /* 0x0000000800007c12 */ /* 0x004fc8000f8ec0ff */
[----:B------:R-:W-:-:S13]  /*3500*/  ISETP.NE.AND P0, PT, R0, UR8, PT ;  /* 0x0000000800007c0c */ /* 0x000fda000bf05270 */
[----:B------:R-:W-:Y:S05]  /*3510*/  @P0 BRA `(.L_x_62) ;  /* 0x0000000000580947 */ /* 0x000fea0003800000 */
[----:B------:R-:W2:Y:S02]  /*3520*/  LDS R0, [UR4+0x18] ;  /* 0x00001804ff007984 */ /* 0x000ea40008000800 */
[----:B--2---:R-:W-:-:S04]  /*3530*/  LOP3.LUT R0, R0, UR5, RZ, 0xc0, !PT ;  /* 0x0000000500007c12 */ /* 0x004fc8000f8ec0ff */
[----:B------:R-:W-:-:S13]  /*3540*/  ISETP.NE.AND P0, PT, R0, UR5, PT ;  /* 0x0000000500007c0c */ /* 0x000fda000bf05270 */
[----:B------:R-:W-:Y:S05]  /*3550*/  @P0 BRA `(.L_x_63) ;  /* 0x00000000003c0947 */ /* 0x000fea0003800000 */
[----:B------:R-:W2:Y:S01]  /*3560*/  S2R R2, SR_LANEID ;  /* 0x0000000000027919 */ /* 0x000ea20000000000 */
[----:B------:R-:W-:Y:S01]  /*3570*/  ULOP3.LUT UR8, URZ, UR8, URZ, 0x33, !UPT ;  /* 0x00000008ff087292 */ /* 0x000fe2000f8e33ff */
[----:B------:R-:W-:Y:S01]  /*3580*/  LOP3.LUT R4, RZ, UR5, RZ, 0x33, !PT ;  /* 0x00000005ff047c12 */ /* 0x000fe2000f8e33ff */
[----:B------:R-:W-:Y:S02]  /*3590*/  VOTEU.ANY UR7, UPT, PT ;  /* 0x0000000000077886 */ /* 0x000fe400038e0100 */
[----:B------:R-:W-:Y:S01]  /*35a0*/  UFLO.U32 UR7, UR7 ;  /* 0x00000007000772bd */ /* 0x000fe200080e0000 */
[----:B------:R-:W3:Y:S01]  /*35b0*/  REDUX UR5, R4 ;  /* 0x00000000040573c4 */ /* 0x000ee20000000000 */
[----:B------:R-:W-:-:S06]  /*35c0*/  IMAD.U32 R0, RZ, RZ, UR8 ;  /* 0x00000008ff007e24 */ /* 0x000fcc000f8e00ff */
[----:B------:R1:W-:Y:S01]  /*35d0*/  UTCATOMSWS.AND URZ, UR8 ;  /* 0x0000000800ff79e3 */ /* 0x0003e20008000000 */
[----:B------:R-:W4:Y:S01]  /*35e0*/  REDUX UR6, R0 ;  /* 0x00000000000673c4 */ /* 0x000f220000000000 */
[----:B--2---:R-:W-:Y:S01]  /*35f0*/  ISETP.EQ.U32.AND P0, PT, R2, UR7, PT ;  /* 0x0000000702007c0c */ /* 0x004fe2000bf02070 */
[----:B---3--:R-:W-:Y:S01]  /*3600*/  IMAD.U32 R2, RZ, RZ, UR5 ;  /* 0x00000005ff027e24 */ /* 0x008fe2000f8e00ff */
[----:B----4-:R-:W-:-:S11]  /*3610*/  MOV R3, UR6 ;  /* 0x0000000600037c02 */ /* 0x010fd60008000f00 */
[----:B------:R1:W-:Y:S04]  /*3620*/  @P0 ATOMS.AND RZ, [UR4+0x14], R3 ;  /* 0x00001403ffff098c */ /* 0x0003e8000a800004 */
[----:B------:R1:W-:Y:S01]  /*3630*/  @P0 ATOMS.AND RZ, [UR4+0x18], R2 ;  /* 0x00001802ffff098c */ /* 0x0003e2000a800004 */
[----:B------:R-:W-:Y:S05]  /*3640*/  BRA `(.L_x_64) ;  /* 0x0000000000147947 */ /* 0x000fea0003800000 */
.L_x_63:
[----:B------:R-:W-:Y:S02]  /*3650*/  MOV R2, 0x3670 ;  /* 0x0000367000027802 */ /* 0x000fe40000000f00 */
[----:B-1--45:R-:W-:Y:S05]  /*3660*/  CALL.REL.NOINC `($__internal_0_$__cuda_sm10x_tcgen05_guardrail_trap_col_being_dealloced_not_returned_by_alloc) ;  /* 0x0000008000f47944 */ /* 0x032fea0003c00000 */
[----:B------:R-:W-:Y:S05]  /*3670*/  BRA `(.L_x_64) ;  /* 0x0000000000087947 */ /* 0x000fea0003800000 */
.L_x_62:
[----:B------:R-:W-:Y:S02]  /*3680*/  MOV R2, 0x36a0 ;  /* 0x000036a000027802 */ /* 0x000fe40000000f00 */
[----:B-1--45:R-:W-:Y:S05]  /*3690*/  CALL.REL.NOINC `($__internal_2_$__cuda_sm10x_tcgen05_guardrail_trap_unallocated_columns_being_dealloced) ;  /* 0x0000008400007944 */ /* 0x032fea0003c00000 */
.L_x_64:
[----:B------:R-:W-:Y:S01]  /*36a0*/  NOP ;  /* 0x0000000000007918 */ /* 0x000fe20000000000 */
[----:B-1----:R-:W-:Y:S05]  /*36b0*/  EXIT ;  /* 0x000000000000794d */ /* 0x002fea0003800000 */
.L_x_48:
[----:B------:R-:W-:-:S09]  /*36c0*/  UISETP.NE.OR UP2, UPT, UR8, 0x3, !UP2 ;  /* 0x000000030800788c */ /* 0x000fd2000d745670 */
[----:B------:R-:W-:Y:S05]  /*36d0*/  BRA.U UP2, `(.L_x_65) ;  /* 0x0000001102147547 */ /* 0x000fea000b800000 */
[----:B------:R-:W1:Y:S01]  /*36e0*/  LDC R0, c[0x0][0xb30] ;  /* 0x0002cc00ff007b82 */ /* 0x000e620000000800 */
[----:B------:R-:W2:Y:S01]  /*36f0*/  LDCU.64 UR8, c[0x0][0x888] ;  /* 0x00011100ff0877ac */ /* 0x000ea20008000a00 */
[----:B------:R-:W-:Y:S02]  /*3700*/  HFMA2 R29, -RZ, RZ, 0, 0 ;  /* 0x00000000ff1d7431 */ /* 0x000fe400000001ff */
[----:B------:R-:W-:Y:S01]  /*3710*/  IMAD.MOV.U32 R31, RZ, RZ, 0x1 ;  /* 0x00000001ff1f7424 */ /* 0x000fe200078e00ff */
[----:B------:R-:W-:Y:S01]  /*3720*/  MOV R23, 0x2000 ;  /* 0x0000200000177802 */ /* 0x000fe20000000f00 */
[----:B------:R-:W4:Y:S01]  /*3730*/  LDCU.64 UR4, c[0x0][0x890] ;  /* 0x00011200ff0477ac */ /* 0x000f220008000a00 */
[----:B------:R-:W-:Y:S01]  /*3740*/  IMAD.MOV.U32 R30, RZ, RZ, RZ ;  /* 0x000000ffff1e7224 */ /* 0x000fe200078e00ff */
[----:B------:R-:W3:Y:S01]  /*3750*/  LDC R19, c[0x0][0x370] ;  /* 0x0000dc00ff137b82 */ /* 0x000ee20000000800 */
[----:B------:R-:W-:Y:S01]  /*3760*/  UMOV UR7, 0x400 ;  /* 0x0000040000077882 */ /* 0x000fe20000000000 */
[----:B------:R-:W-:-:S02]  /*3770*/  UPLOP3.LUT UP1, UPT, UPT, UPT, UPT, 0x40, 0x4 ;  /* 0x000000000004789c */ /* 0x000fc40003f2e870 */
[----:B------:R-:W-:-:S04]  /*3780*/  ULEA UR7, UR37, UR7, 0x18 ;  /* 0x0000000725077291 */ /* 0x000fc8000f8ec0ff */
[----:B------:R-:W3:Y:S01]  /*3790*/  LDC R2, c[0x0][0xb0c] ;  /* 0x0002c300ff027b82 */ /* 0x000ee20000000800 */
[----:B------:R-:W-:Y:S02]  /*37a0*/  UIADD3 UR13, UPT, UPT, UR7, 0x58, URZ ;  /* 0x00000058070d7890 */ /* 0x000fe4000fffe0ff */
[----:B--2---:R-:W-:Y:S02]  /*37b0*/  UISETP.NE.U32.AND UP2, UPT, UR8, URZ, UPT ;  /* 0x000000ff0800728c */ /* 0x004fe4000bf45070 */
[----:B------:R-:W-:Y:S02]  /*37c0*/  UIADD3 UR33, UPT, UPT, UR7, 0x40, URZ ;  /* 0x0000004007217890 */ /* 0x000fe4000fffe0ff */
[----:B----4-:R-:W-:Y:S01]  /*37d0*/  UISETP.NE.U32.AND UP3, UPT, UR4, URZ, UPT ;  /* 0x000000ff0400728c */ /* 0x010fe2000bf65070 */
[----:B------:R-:W2:Y:S01]  /*37e0*/  LDC R18, c[0x0][0xb20] ;  /* 0x0002c800ff127b82 */ /* 0x000ea20000000800 */
[----:B-1----:R-:W-:Y:S01]  /*37f0*/  ISETP.NE.AND P1, PT, R0, 0x1, PT ;  /* 0x000000010000780c */ /* 0x002fe20003f25270 */
[----:B------:R-:W-:-:S02]  /*3800*/  UISETP.NE.AND.EX UP2, UPT, UR9, URZ, UPT, UP2 ;  /* 0x000000ff0900728c */ /* 0x000fc4000bf45320 */
[----:B------:R-:W-:Y:S02]  /*3810*/  UIADD3 UR25, UPT, UPT, UR7, 0x48, URZ ;  /* 0x0000004807197890 */ /* 0x000fe4000fffe0ff */
[----:B------:R-:W-:Y:S02]  /*3820*/  UIADD3 UR17, UPT, UPT, UR7, 0x50, URZ ;  /* 0x0000005007117890 */ /* 0x000fe4000fffe0ff */
[----:B------:R-:W1:Y:S01]  /*3830*/  LDC.64 R32, c[0x0][0x348] ;  /* 0x0000d200ff207b82 */ /* 0x000e620000000a00 */
[----:B------:R-:W-:Y:S02]  /*3840*/  UPRMT UR13, UR37, 0x654, UR13 ;  /* 0x00000654250d7896 */ /* 0x000fe4000800000d */
[----:B------:R-:W-:-:S05]  /*3850*/  UISETP.NE.AND.EX UP3, UPT, UR5, URZ, UPT, UP3 ;  /* 0x000000ff0500728c */ /* 0x000fca000bf65330 */
[----:B------:R-:W4:Y:S08]  /*3860*/  LDC.64 R16, c[0x0][0xb10] ;  /* 0x0002c400ff107b82 */ /* 0x000f300000000a00 */
[----:B------:R-:W1:Y:S08]  /*3870*/  LDC.64 R6, c[0x0][0xb18] ;  /* 0x0002c600ff067b82 */ /* 0x000e700000000a00 */
[----:B------:R-:W1:Y:S08]  /*3880*/  LDC.64 R4, c[0x0][0xb28] ;  /* 0x0002ca00ff047b82 */ /* 0x000e700000000a00 */
[----:B--23--:R-:W1:Y:S02]  /*3890*/  LDC R22, c[0x0][0x374] ;  /* 0x0000dd00ff167b82 */ /* 0x00ce640000000800 */
.L_x_76:
[C---:B------:R-:W-:Y:S02]  /*38a0*/  LEA R0, R30.reuse, UR7, 0x3 ;  /* 0x000000071e007c11 */ /* 0x040fe4000f8e18ff */
[----:B------:R-:W-:Y:S02]  /*38b0*/  SHF.L.U32 R3, R29, 0x1f, RZ ;  /* 0x0000001f1d037819 */ /* 0x000fe400000006ff */
[----:B------:R-:W-:Y:S02]  /*38c0*/  LEA R24, R30, UR7, 0x4 ;  /* 0x000000071e187c11 */ /* 0x000fe4000f8e20ff */
[----:B--2---:R-:W2:Y:S02]  /*38d0*/  SYNCS.PHASECHK.TRANS64.TRYWAIT P0, [R0+URZ+0x90], R3 ;  /* 0x00009003000075a7 */ /* 0x004ea400080011ff */
[----:B--2---:R-:W-:Y:S05]  /*38e0*/  @!P0 BRA `(.L_x_66) ;  /* 0x0000007c00088947 */ /* 0x004fea0003800000 */
.L_x_146:
[----:B------:R-:W-:Y:S01]  /*38f0*/  ISETP.GE.AND P0, PT, R72, 0x1, PT ;  /* 0x000000014800780c */ /* 0x000fe20003f06270 */
[----:B------:R-:W3:Y:S01]  /*3900*/  LDS.128 R24, [R24+0x100] ;  /* 0x0001000018187984 */ /* 0x000ee20000000c00 */
[----:B--2---:R-:W-:Y:S01]  /*3910*/  VIADD R0, R0, 0xa0 ;  /* 0x000000a000007836 */ /* 0x004fe20000000000 */
[----:B------:R-:W-:Y:S01]  /*3920*/  @!PT LDS RZ, [RZ] ;  /* 0x00000000fffff984 */ /* 0x000fe20000000800 */
[----:B------:R-:W-:Y:S01]  /*3930*/  @!PT LDS RZ, [RZ] ;  /* 0x00000000fffff984 */ /* 0x000fe20000000800 */
[----:B------:R-:W-:Y:S01]  /*3940*/  @!PT LDS RZ, [RZ] ;  /* 0x00000000fffff984 */ /* 0x000fe20000000800 */
[----:B------:R-:W-:Y:S01]  /*3950*/  @!PT LDS RZ, [RZ] ;  /* 0x00000000fffff984 */ /* 0x000fe20000000800 */
[----:B------:R2:W-:Y:S06]  /*3960*/  MEMBAR.ALL.CTA ;  /* 0x0000000000007992 */ /* 0x0005ec0000008000 */
[----:B--2---:R-:W2:Y:S01]  /*3970*/  FENCE.VIEW.ASYNC.S ;  /* 0x00000000000073c6 */ /* 0x004ea20000000000 */
[----:B------:R-:W-:Y:S04]  /*3980*/  PRMT R0, RZ, 0x654, R0 ;  /* 0x00000654ff007816 */ /* 0x000fe80000000000 */
[----:B--2---:R2:W-:Y:S01]  /*3990*/  SYNCS.ARRIVE.TRANS64.RED.A1T0 RZ, [R0+URZ], RZ ;  /* 0x000000ff00ff79a7 */ /* 0x0045e200081004ff */
[----:B---3--:R-:W-:Y:S11]  /*39a0*/  LOP3.LUT P3, RZ, R26, 0x1, RZ, 0xc0, !PT ;  /* 0x000000011aff7812 */ /* 0x008ff6000786c0ff */
[----:B------:R-:W-:Y:S02]  /*39b0*/  @!UPT UIADD3 URZ, UPT, UPT, URZ, URZ, URZ ;  /* 0x000000fffffff290 */ /* 0x000fe4000fffe0ff */
[----:B------:R-:W-:Y:S02]  /*39c0*/  @P3 MOV R13, R24 ;  /* 0x00000018000d3202 */ /* 0x000fe40000000f00 */
[----:B------:R-:W-:Y:S01]  /*39d0*/  @P3 LOP3.LUT R8, R25, 0xffff, RZ, 0xc0, !PT ;  /* 0x0000ffff19083812 */ /* 0x000fe200078ec0ff */
[----:B--2---:R-:W-:Y:S06]  /*39e0*/  @!P0 BRA `(.L_x_67) ;  /* 0x0000000000a48947 */ /* 0x004fec0003800000 */
[----:B-1----:R-:W-:Y:S01]  /*39f0*/  IMAD.HI.U32 R35, R22, R7, RZ ;  /* 0x0000000716237227 */ /* 0x002fe200078e00ff */
[----:B------:R-:W-:Y:S02]  /*3a00*/  ISETP.NE.AND P0, PT, R6, 0x1, PT ;  /* 0x000000010600780c */ /* 0x000fe40003f05270 */
[----:B------:R-:W-:Y:S01]  /*3a10*/  ISETP.NE.AND P2, PT, R72, 0x1, PT ;  /* 0x000000014800780c */ /* 0x000fe20003f45270 */
[----:B----4-:R-:W-:Y:S01]  /*3a20*/  IMAD.HI.U32 R34, R19, R16, RZ ;  /* 0x0000001013227227 */ /* 0x010fe200078e00ff */
[----:B------:R-:W-:Y:S02]  /*3a30*/  SHF.R.U32.HI R35, RZ, R18, R35 ;  /* 0x00000012ff237219 */ /* 0x000fe40000011623 */
[----:B------:R-:W-:Y:S01]  /*3a40*/  ISETP.NE.AND P4, PT, R2, 0x1, PT ;  /* 0x000000010200780c */ /* 0x000fe20003f85270 */
[----:B------:R-:W-:Y:S01]  /*3a50*/  IMAD.HI.U32 R36, R13, R16, RZ ;  /* 0x000000100d247227 */ /* 0x000fe200078e00ff */
[----:B------:R-:W-:Y:S02]  /*3a60*/  SHF.R.U32.HI R34, RZ, R17, R34 ;  /* 0x00000011ff227219 */ /* 0x000fe40000011622 */
[----:B------:R-:W-:Y:S01]  /*3a70*/  SEL R3, R22, R35, !P0 ;  /* 0x0000002316037207 */ /* 0x000fe20004000000 */
[C---:B------:R-:W-:Y:S01]  /*3a80*/  IMAD.HI.U32 R35, R8.reuse, R7, RZ ;  /* 0x0000000708237227 */ /* 0x040fe200078e00ff */
[----:B------:R-:W-:Y:S02]  /*3a90*/  SEL R11, R19, R34, !P4 ;  /* 0x00000022130b7207 */ /* 0x000fe40006000000 */
[----:B------:R-:W-:Y:S01]  /*3aa0*/  SHF.R.U32.HI R36, RZ, R17, R36 ;  /* 0x00000011ff247219 */ /* 0x000fe20000011624 */
[----:B------:R-:W-:Y:S01]  /*3ab0*/  IMAD.HI.U32 R38, R3, R4, RZ ;  /* 0x0000000403267227 */ /* 0x000fe200078e00ff */
[----:B------:R-:W-:Y:S03]  /*3ac0*/  SHF.R.U32.HI R35, RZ, R18, R35 ;  /* 0x00000012ff237219 */ /* 0x000fe60000011623 */
[----:B------:R-:W-:Y:S01]  /*3ad0*/  IMAD.HI.U32 R34, R11, R4, RZ ;  /* 0x000000040b227227 */ /* 0x000fe200078e00ff */
[----:B------:R-:W-:Y:S02]  /*3ae0*/  @P2 SHF.R.U32.HI R3, RZ, R5, R38 ;  /* 0x00000005ff032219 */ /* 0x000fe40000011626 */
[----:B------:R-:W-:Y:S02]  /*3af0*/  SEL R9, R8, R35, !P0 ;  /* 0x0000002308097207 */ /* 0x000fe40004000000 */
[----:B------:R-:W-:Y:S01]  /*3b00*/  @P2 SHF.R.U32.HI R11, RZ, R5, R34 ;  /* 0x00000005ff0b2219 */ /* 0x000fe20000011622 */
[C---:B------:R-:W-:Y:S01]  /*3b10*/  IMAD R10, R72.reuse, R3, RZ ;  /* 0x00000003480a7224 */ /* 0x040fe200078e02ff */
[----:B------:R-:W-:Y:S01]  /*3b20*/  SEL R3, R13, R36, !P4 ;  /* 0x000000240d037207 */ /* 0x000fe20006000000 */
[C---:B------:R-:W-:Y:S03]  /*3b30*/  IMAD.HI.U32 R14, R9.reuse, R4, RZ ;  /* 0x00000004090e7227 */ /* 0x040fe600078e00ff */
[----:B------:R-:W-:Y:S01]  /*3b40*/  ISETP.GE.AND P0, PT, R9, R10, PT ;  /* 0x0000000a0900720c */ /* 0x000fe20003f06270 */
[C---:B------:R-:W-:Y:S01]  /*3b50*/  IMAD R12, R72.reuse, R11, RZ ;  /* 0x0000000b480c7224 */ /* 0x040fe200078e02ff */
[-C--:B------:R-:W-:Y:S04]  /*3b60*/  SHF.R.U32.HI R14, RZ, R5.reuse, R14 ;  /* 0x00000005ff0e7219 */ /* 0x080fe8000001160e */
[----:B------:R-:W-:Y:S02]  /*3b70*/  ISETP.GE.OR P0, PT, R3, R12, P0 ;  /* 0x0000000c0300720c */ /* 0x000fe40000706670 */
[----:B------:R-:W-:Y:S05]  /*3b80*/  SEL R15, R9, R14, !P2 ;  /* 0x0000000e090f7207 */ /* 0x000fea0005000000 */
[----:B------:R-:W-:Y:S04]  /*3b90*/  IMAD.MOV R14, RZ, RZ, -R15 ;  /* 0x000000ffff0e7224 */ /* 0x000fe800078e0a0f */
[----:B------:R-:W-:Y:S02]  /*3ba0*/  IMAD R14, R72, R14, R9 ;  /* 0x0000000e480e7224 */ /* 0x000fe400078e0209 */
[C---:B------:R-:W-:Y:S05]  /*3bb0*/  @!P0 IMAD.HI.U32 R10, R3.reuse, R4, RZ ;  /* 0x00000004030a8227 */ /* 0x040fea00078e00ff */
[----:B------:R-:W-:Y:S04]  /*3bc0*/  @!P0 SHF.R.U32.HI R10, RZ, R5, R10 ;  /* 0x00000005ff0a8219 */ /* 0x000fe8000001160a */
[----:B------:R-:W-:Y:S01]  /*3bd0*/  @!P0 SEL R0, R3, R10, !P2 ;  /* 0x0000000a03008207 */ /* 0x000fe20005000000 */
[----:B------:R-:W-:Y:S03]  /*3be0*/  IMAD.MOV R10, RZ, RZ, -R3 ;  /* 0x000000ffff0a7224 */ /* 0x000fe600078e0a03 */
[----:B------:R-:W-:Y:S01]  /*3bf0*/  @!P0 IADD3 R15, PT, PT, R15, -R0, RZ ;  /* 0x800000000f0f8210 */ /* 0x000fe20007ffe0ff */
[----:B------:R-:W-:Y:S01]  /*3c00*/  @!P0 IMAD R0, R11, R14, R0 ;  /* 0x0000000e0b008224 */ /* 0x000fe200078e0200 */
[----:B------:R-:W-:Y:S01]  /*3c10*/  IADD3 R11, PT, PT, -R9, RZ, RZ ;  /* 0x000000ff090b7210 */ /* 0x000fe20007ffe1ff */
[----:B------:R-:W-:Y:S02]  /*3c20*/  IMAD R13, R2, R10, R13 ;  /* 0x0000000a020d7224 */ /* 0x000fe400078e020d */
[----:B------:R-:W-:Y:S02]  /*3c30*/  @!P0 IMAD R9, R15, R72, R3 ;  /* 0x000000480f098224 */ /* 0x000fe400078e0203 */
[----:B------:R-:W-:Y:S02]  /*3c40*/  @!P0 IMAD.MOV.U32 R3, RZ, RZ, R0 ;  /* 0x000000ffff038224 */ /* 0x000fe400078e0000 */
[----:B------:R-:W-:Y:S02]  /*3c50*/  IMAD R8, R6, R11, R8 ;  /* 0x0000000b06087224 */ /* 0x000fe400078e0208 */
[----:B------:R-:W-:Y:S02]  /*3c60*/  IMAD R13, R3, R2, R13 ;  /* 0x00000002030d7224 */ /* 0x000fe400078e020d */
[----:B------:R-:W-:Y:S02]  /*3c70*/  IMAD R8, R9, R6, R8 ;  /* 0x0000000609087224 */ /* 0x000fe400078e0208 */
.L_x_67:
[----:B------:R-:W-:Y:S05]  /*3c80*/  BRA.U UP1, `(.L_x_68) ;  /* 0x0000000101107547 */ /* 0x000fea000b800000 */
[----:B------:R-:W-:Y:S04]  /*3c90*/  MOV R0, UR6 ;  /* 0x0000000600007c02 */ /* 0x000fe80008000f00 */
[----:B------:R-:W-:Y:S04]  /*3ca0*/  SHF.L.U32 R3, R0, 0x1f, RZ ;  /* 0x0000001f00037819 */ /* 0x000fe800000006ff */
[----:B------:R-:W2:Y:S02]  /*3cb0*/  SYNCS.PHASECHK.TRANS64.TRYWAIT P0, [UR7+0x88], R3 ;  /* 0x00008803ff0075a7 */ /* 0x000ea40008001107 */
[----:B--2---:R-:W-:Y:S05]  /*3cc0*/  @!P0 BRA `(.L_x_69) ;  /* 0x0000007800248947 */ /* 0x004fea0003800000 */
.L_x_68:
[----:B------:R-:W-:Y:S02]  /*3cd0*/  R2UR UR35, R21 ;  /* 0x00000000152372ca */ /* 0x000fe400000e0000 */
[----:B------:R-:W-:Y:S02]  /*3ce0*/  R2UR UR34, R20 ;  /* 0x00000000142272ca */ /* 0x000fe400000e0000 */
[----:B------:R-:W-:Y:S02]  /*3cf0*/  ISETP.NE.U32.AND P2, PT, RZ, UR4, PT ;  /* 0x00000004ff007c0c */ /* 0x000fe4000bf45070 */
[----:B------:R-:W-:Y:S02]  /*3d00*/  SHF.L.U32 R12, R31, 0x1f, RZ ;  /* 0x0000001f1f0c7819 */ /* 0x000fe400000006ff */
[----:B------:R-:W-:Y:S05]  /*3d10*/  ISETP.NE.AND.EX P2, PT, RZ, UR5, PT, P2 ;  /* 0x00000005ff007c0c */ /* 0x000fea000bf45320 */
[----:B------:R-:W-:Y:S02]  /*3d20*/  USHF.L.U32 UR35, UR35, 0x7, URZ ;  /* 0x0000000723237899 */ /* 0x000fe400080006ff */
[----:B------:R-:W-:Y:S01]  /*3d30*/  USHF.L.U32 UR34, UR34, 0x8, URZ ;  /* 0x0000000822227899 */ /* 0x000fe200080006ff */
[----:B------:R-:W-:Y:S11]  /*3d40*/  BRA.U !UP3, `(.L_x_70) ;  /* 0x000000010b347547 */ /* 0x000ff6000b800000 */
[----:B------:R-:W-:Y:S01]  /*3d50*/  UPLOP3.LUT UP0, UPT, UPT, UPT, UP2, 0x80, 0x8 ;  /* 0x000000000008789c */ /* 0x000fe20003f0f020 */
[----:B--2---:R-:W-:Y:S02]  /*3d60*/  HFMA2 R0, -RZ, RZ, 0, 5.9604644775390625e-08 ;  /* 0x00000001ff007431 */ /* 0x004fe400000001ff */
[----:B------:R-:W-:Y:S03]  /*3d70*/  IMAD.MOV.U32 R151, RZ, RZ, 0x1 ;  /* 0x00000001ff977424 */ /* 0x000fe600078e00ff */
[----:B------:R-:W-:Y:S05]  /*3d80*/  PLOP3.LUT P0, PT, PT, PT, UP0, 0x80, 0x8 ;  /* 0x000000000008781c */ /* 0x000fea0003f0f008 */
[----:B------:R-:W2:Y:S01]  /*3d90*/  @UP0 LDCU.64 UR10, c[0x0][0x888] ;  /* 0x00011100ff0a07ac */ /* 0x000ea20008000a00 */
[----:B------:R-:W-:Y:S07]  /*3da0*/  @UP0 UIMAD UR8, UR36, UR4, URZ ;  /* 0x00000004240802a4 */ /* 0x000fee000f8e02ff */
[----:B------:R-:W-:Y:S01]  /*3db0*/  @!P0 PRMT R151, R0, 0x7610, R151 ;  /* 0x0000761000978816 */ /* 0x000fe20000000097 */
[----:B--2---:R-:W-:Y:S03]  /*3dc0*/  @UP0 UIMAD.WIDE UR10, UR8, 0x4, UR10 ;  /* 0x00000004080a08a5 */ /* 0x004fe6000f8e020a */
[----:B------:R-:W2:Y:S03]  /*3dd0*/  @!UP0 LDCU UR8, c[0x0][0x880] ;  /* 0x00011000ff0887ac */ /* 0x000ea60008000800 */
[----:B------:R-:W-:Y:S01]  /*3de0*/  IMAD.U32 R10, RZ, RZ, UR10 ;  /* 0x0000000aff0a7e24 */ /* 0x000fe2000f8e00ff */
[----:B------:R-:W-:Y:S05]  /*3df0*/  MOV R11, UR11 ;  /* 0x0000000b000b7c02 */ /* 0x000fea0008000f00 */
[----:B-----5:R3:W5:Y:S02]  /*3e00*/  @P0 LDG.E R82, desc[UR46][R10.64] ;  /* 0x0000002e0a520981 */ /* 0x020764000c1e1900 */
[----:B--23--:R-:W-:Y:S07]  /*3e10*/  @!P0 IMAD.U32 R82, RZ, RZ, UR8 ;  /* 0x00000008ff528e24 */ /* 0x00cfee000f8e00ff */
.L_x_70:
[----:B-----5:R-:W-:Y:S01]  /*3e20*/  @!P2 ISETP.EQ.AND P0, PT, R82, RZ, PT ;  /* 0x000000ff5200a20c */ /* 0x020fe20003f02270 */
[----:B------:R-:W-:Y:S01]  /*3e30*/  @!UPT UIADD3 URZ, UPT, UPT, URZ, URZ, URZ ;  /* 0x000000fffffff290 */ /* 0x000fe2000fffe0ff */
[----:B------:R-:W-:Y:S11]  /*3e40*/  @!P2 BRA `(.L_x_71) ;  /* 0x000000000014a947 */ /* 0x000ff60003800000 */
[----:B------:R-:W-:Y:S02]  /*3e50*/  LOP3.LUT P2, RZ, R151, 0xff, RZ, 0xc0, !PT ;  /* 0x000000ff97ff7812 */ /* 0x000fe4000784c0ff */
[----:B------:R-:W-:Y:S04]  /*3e60*/  PLOP3.LUT P0, PT, PT, PT, UP0, 0x80, 0x8 ;  /* 0x000000000008781c */ /* 0x000fe80003f0f008 */
[----:B------:R-:W-:Y:S07]  /*3e70*/  PLOP3.LUT P0, PT, P0, PT, PT, 0x8, 0x80 ;  /* 0x000000000080781c */ /* 0x000fee000070e170 */
[----:B------:R-:W-:Y:S11]  /*3e80*/  @P2 ISETP.EQ.AND P0, PT, R82, RZ, PT ;  /* 0x000000ff5200220c */ /* 0x000ff60003f02270 */
[----:B------:R-:W-:Y:S02]  /*3e90*/  @!UPT UIADD3 URZ, UPT, UPT, URZ, URZ, URZ ;  /* 0x000000fffffff290 */ /* 0x000fe4000fffe0ff */
.L_x_71:
[----:B------:R-:W3:Y:S01]  /*3ea0*/  SYNCS.PHASECHK.TRANS64.TRYWAIT P2, [UR7+0x60], R12 ;  /* 0x0000600cff0075a7 */ /* 0x000ee20008041107 */
[----:B------:R-:W-:Y:S04]  /*3eb0*/  ELECT P4, URZ, PT ;  /* 0x0000000000ff782f */ /* 0x000fe80003880000 */
[----:B------:R-:W-:Y:S11]  /*3ec0*/  PLOP3.LUT P4, PT, P0, P4, PT, 0xf2, 0x2f ;  /* 0x00000000002f781c */ /* 0x000ff60000789e72 */
[----:B------:R-:W-:Y:S02]  /*3ed0*/  @!UPT UIADD3 URZ, UPT, UPT, URZ, URZ, URZ ;  /* 0x000000fffffff290 */ /* 0x000fe4000fffe0ff */
[----:B-1----:R-:W-:Y:S05]  /*3ee0*/  @!P4 IADD3 R9, P0, PT, R32, 0x580, RZ ;  /* 0x000005802009c810 */ /* 0x002fea0007f1e0ff */
[----:B--2---:R-:W-:Y:S01]  /*3ef0*/  @!P4 IMAD.X R0, RZ, RZ, R33, P0 ;  /* 0x000000ffff00c224 */ /* 0x004fe200000e0621 */
[----:B---3--:R-:W-:Y:S07]  /*3f00*/  @!P2 BRA `(.L_x_72) ;  /* 0x0000007400aca947 */ /* 0x008fee0003800000 */
.L_x_149:
[----:B------:R-:W-:Y:S01]  /*3f10*/  @!P4 R2UR UR8, R0 ;  /* 0x000000000008c2ca */ /* 0x000fe200000e0000 */
[----:B------:R-:W-:Y:S01]  /*3f20*/  VOTEU.ALL UP1, P4 ;  /* 0x0000000000ff7886 */ /* 0x000fe20002020000 */
[----:B------:R-:W-:Y:S01]  /*3f30*/  @!P4 R2UR UR9, R9 ;  /* 0x000000000909c2ca */ /* 0x000fe200000e0000 */
[----:B------:R-:W-:Y:S01]  /*3f40*/  @!P4 IMAD.MOV.U32 R0, RZ, RZ, 0x2000 ;  /* 0x00002000ff00c424 */ /* 0x000fe200078e00ff */
[----:B------:R-:W-:Y:S01]  /*3f50*/  UMOV UR10, 0x0 ;  /* 0x00000000000a7882 */ /* 0x000fe20000000000 */
[----:B------:R-:W-:Y:S01]  /*3f60*/  UMOV UR11, 0x10000000 ;  /* 0x10000000000b7882 */ /* 0x000fe20000000000 */
[----:B------:R-:W-:Y:S01]  /*3f70*/  @!UP1 UIADD3 UR32, UPT, UPT, UR7, 0x200, URZ ;  /* 0x0000020007209890 */ /* 0x000fe2000fffe0ff */
[----:B------:R-:W-:Y:S01]  /*3f80*/  @!P4 IADD3 R9, P0, PT, R32, 0x580, RZ ;  /* 0x000005802009c810 */ /* 0x000fe20007f1e0ff */
[----:B------:R-:W-:Y:S05]  /*3f90*/  VOTEU.ALL UP1, P4 ;  /* 0x0000000000ff7886 */ /* 0x000fea0002020000 */
[----:B------:R-:W-:Y:S01]  /*3fa0*/  IMAD.U32 R11, RZ, RZ, UR8 ;  /* 0x00000008ff0b7e24 */ /* 0x000fe2000f8e00ff */
[----:B------:R-:W-:Y:S01]  /*3fb0*/  UPRMT UR8, UR37, 0x654, UR33 ;  /* 0x0000065425087896 */ /* 0x000fe20008000021 */
[----:B------:R-:W-:Y:S03]  /*3fc0*/  IMAD.U32 R10, RZ, RZ, UR9 ;  /* 0x00000009ff0a7e24 */ /* 0x000fe6000f8e00ff */
[----:B------:R-:W-:Y:S02]  /*3fd0*/  @!P4 R2UR UR15, R11 ;  /* 0x000000000b0fc2ca */ /* 0x000fe400000e0000 */
[----:B------:R-:W-:Y:S11]  /*3fe0*/  @!P4 R2UR UR14, R10 ;  /* 0x000000000a0ec2ca */ /* 0x000ff600000e0000 */
[----:B------:R-:W-:Y:S02]  /*3ff0*/  @!UPT UIADD3 URZ, UPT, UPT, URZ, URZ, URZ ;  /* 0x000000fffffff290 */ /* 0x000fe4000fffe0ff */
[----:B------:R2:W-:Y:S01]  /*4000*/  @!UP1 UTMALDG.3D [UR32], [UR14], desc[UR10] ;  /* 0x00000a200e0095b4 */ /* 0x0005e20008011000 */
[----:B------:R3:W-:Y:S01]  /*4010*/  @!P4 SYNCS.ARRIVE.TRANS64.RED.A0TR RZ, [UR7+0x40], R0 ;  /* 0x00004000ffffc9a7 */ /* 0x0007e20008300407 */
[----:B------:R-:W-:Y:S01]  /*4020*/  SYNCS.ARRIVE.TRANS64.RED.A1T0 RZ, [UR8], RZ ;  /* 0x000000ffffff79a7 */ /* 0x000fe20008100408 */
[----:B---3--:R-:W-:Y:S01]  /*4030*/  @!P4 IMAD.X R0, RZ, RZ, R33, P0 ;  /* 0x000000ffff00c224 */ /* 0x008fe200000e0621 */
[----:B------:R-:W3:Y:S02]  /*4040*/  SYNCS.PHASECHK.TRANS64.TRYWAIT P2, [UR7+0x68], R12 ;  /* 0x0000680cff0075a7 */ /* 0x000ee40008041107 */
[----:B--23--:R-:W-:Y:S05]  /*4050*/  @!P2 BRA `(.L_x_73) ;  /* 0x000000740070a947 */ /* 0x00cfea0003800000 */
.L_x_151:
        /* <DEDUP_REMOVED lines=8> */
[----:B------:R-:W-:Y:S01]  /*40e0*/  @!UP1 UIADD3 UR24, UPT, UPT, UR7, 0x2200, URZ ;  /* 0x0000220007189890 */ /* 0x000fe2000fffe0ff */
[----:B------:R-:W-:Y:S01]  /*40f0*/  VOTEU.ALL UP1, P4 ;  /* 0x0000000000ff7886 */ /* 0x000fe20002020000 */
[----:B------:R-:W-:Y:S01]  /*4100*/  UMOV UR27, UR35 ;  /* 0x00000023001b7c82 */ /* 0x000fe20008000000 */
[----:B------:R-:W-:Y:S02]  /*4110*/  UMOV UR28, UR36 ;  /* 0x00000024001c7c82 */ /* 0x000fe40008000000 */
[----:B------:R-:W-:Y:S01]  /*4120*/  IMAD.U32 R11, RZ, RZ, UR8 ;  /* 0x00000008ff0b7e24 */ /* 0x000fe2000f8e00ff */
[----:B------:R-:W-:Y:S01]  /*4130*/  UPRMT UR8, UR37, 0x654, UR25 ;  /* 0x0000065425087896 */ /* 0x000fe20008000019 */
[----:B------:R-:W-:Y:S02]  /*4140*/  IMAD.U32 R10, RZ, RZ, UR9 ;  /* 0x00000009ff0a7e24 */ /* 0x000fe4000f8e00ff */
[----:B------:R-:W-:Y:S01]  /*4150*/  @!P4 IMAD.X R20, RZ, RZ, R33, P0 ;  /* 0x000000ffff14c224 */ /* 0x000fe200000e0621 */
[----:B------:R-:W-:Y:S02]  /*4160*/  @!P4 R2UR UR15, R11 ;  /* 0x000000000b0fc2ca */ /* 0x000fe400000e0000 */
[----:B------:R-:W-:Y:S11]  /*4170*/  @!P4 R2UR UR14, R10 ;  /* 0x000000000a0ec2ca */ /* 0x000ff600000e0000 */
[----:B------:R-:W-:Y:S02]  /*4180*/  @!UPT UIADD3 URZ, UPT, UPT, URZ, URZ, URZ ;  /* 0x000000fffffff290 */ /* 0x000fe4000fffe0ff */
[----:B------:R2:W-:Y:S01]  /*4190*/  @!UP1 UTMALDG.3D [UR24], [UR14], desc[UR10] ;  /* 0x00000a180e0095b4 */ /* 0x0005e20008011000 */
[----:B------:R2:W-:Y:S01]  /*41a0*/  @!P4 SYNCS.ARRIVE.TRANS64.RED.A0TR RZ, [UR7+0x48], R0 ;  /* 0x00004800ffffc9a7 */ /* 0x0005e20008300407 */
[----:B------:R-:W-:Y:S01]  /*41b0*/  SYNCS.ARRIVE.TRANS64.RED.A1T0 RZ, [UR8], RZ ;  /* 0x000000ffffff79a7 */ /* 0x000fe20008100408 */
[----:B------:R-:W3:Y:S02]  /*41c0*/  SYNCS.PHASECHK.TRANS64.TRYWAIT P2, [UR7+0x70], R12 ;  /* 0x0000700cff0075a7 */ /* 0x000ee40008041107 */
[----:B--23--:R-:W-:Y:S05]  /*41d0*/  @!P2 BRA `(.L_x_74) ;  /* 0x000000740028a947 */ /* 0x00cfea0003800000 */
.L_x_153:
[----:B------:R-:W2:Y:S01]  /*41e0*/  LDC.64 R14, c[0x0][0xb10] ;  /* 0x0002c400ff0e7b82 */ /* 0x000ea20000000a00 */
[----:B------:R-:W-:Y:S01]  /*41f0*/  @!P4 R2UR UR8, R20 ;  /* 0x000000001408c2ca */ /* 0x000fe200000e0000 */
[----:B------:R-:W-:Y:S01]  /*4200*/  VOTEU.ALL UP1, P4 ;  /* 0x0000000000ff7886 */ /* 0x000fe20002020000 */
[----:B------:R-:W-:Y:S01]  /*4210*/  @!P4 R2UR UR9, R21 ;  /* 0x000000001509c2ca */ /* 0x000fe200000e0000 */
[----:B------:R-:W-:Y:S01]  /*4220*/  UMOV UR10, 0x0 ;  /* 0x00000000000a7882 */ /* 0x000fe20000000000 */
[----:B------:R-:W-:Y:S03]  /*4230*/  UMOV UR11, 0x10000000 ;  /* 0x10000000000b7882 */ /* 0x000fe60000000000 */
[----:B------:R-:W3:Y:S01]  /*4240*/  LDC.64 R10, c[0x0][0xb18] ;  /* 0x0002c600ff0a7b82 */ /* 0x000ee20000000a00 */
[----:B------:R-:W-:Y:S01]  /*4250*/  @!UP1 UIADD3 UR18, UPT, UPT, UR34, 0x80, URZ ;  /* 0x0000008022129890 */ /* 0x000fe2000fffe0ff */
[----:B------:R-:W-:Y:S01]  /*4260*/  @P3 SHF.R.U32.HI R28, RZ, 0x10, R25 ;  /* 0x00000010ff1c3819 */ /* 0x000fe20000011619 */
[----:B------:R-:W-:Y:S01]  /*4270*/  @!UP1 UIADD3 UR16, UPT, UPT, UR7, 0x4200, URZ ;  /* 0x0000420007109890 */ /* 0x000fe2000fffe0ff */
[----:B------:R-:W-:Y:S01]  /*4280*/  VIADD R30, R30, 0x1 ;  /* 0x000000011e1e7836 */ /* 0x000fe20000000000 */
[----:B------:R-:W-:Y:S03]  /*4290*/  VOTEU.ALL UP1, P4 ;  /* 0x0000000000ff7886 */ /* 0x000fe60002020000 */
[----:B------:R-:W5:Y:S01]  /*42a0*/  @!P1 LDC R0, c[0x0][0xb20] ;  /* 0x0002c800ff009b82 */ /* 0x000f620000000800 */
[----:B------:R-:W-:Y:S01]  /*42b0*/  UMOV UR19, UR35 ;  /* 0x0000002300137c82 */ /* 0x000fe20008000000 */
[----:B------:R-:W-:Y:S01]  /*42c0*/  IMAD.U32 R21, RZ, RZ, UR8 ;  /* 0x00000008ff157e24 */ /* 0x000fe2000f8e00ff */
[----:B------:R-:W-:Y:S05]  /*42d0*/  UMOV UR20, UR36 ;  /* 0x0000002400147c82 */ /* 0x000fea0008000000 */
[----:B-1----:R-:W1:Y:S01]  /*42e0*/  @!P1 LDC R3, c[0x0][0xb0c] ;  /* 0x0002c300ff039b82 */ /* 0x002e620000000800 */
[----:B------:R-:W-:Y:S01]  /*42f0*/  IMAD.U32 R20, RZ, RZ, UR9 ;  /* 0x00000009ff147e24 */ /* 0x000fe2000f8e00ff */
[----:B------:R-:W-:Y:S01]  /*4300*/  UPRMT UR8, UR37, 0x654, UR17 ;  /* 0x0000065425087896 */ /* 0x000fe20008000011 */
[----:B------:R-:W-:Y:S03]  /*4310*/  @!P4 R2UR UR15, R21 ;  /* 0x00000000150fc2ca */ /* 0x000fe600000e0000 */
[----:B------:R-:W-:Y:S01]  /*4320*/  @!P4 R2UR UR14, R20 ;  /* 0x00000000140ec2ca */ /* 0x000fe200000e0000 */
[----:B------:R-:W-:Y:S11]  /*4330*/  @!P4 IMAD.MOV.U32 R20, RZ, RZ, 0x2000 ;  /* 0x00002000ff14c424 */ /* 0x000ff600078e00ff */
[----:B------:R-:W-:Y:S01]  /*4340*/  @!UPT UIADD3 URZ, UPT, UPT, URZ, URZ, URZ ;  /* 0x000000fffffff290 */ /* 0x000fe2000fffe0ff */
[----:B------:R1:W-:Y:S01]  /*4350*/  @!UP1 UTMALDG.3D [UR16], [UR14], desc[UR10] ;  /* 0x00000a100e0095b4 */ /* 0x0003e20008011000 */
[----:B------:R1:W-:Y:S02]  /*4360*/  @!P4 SYNCS.ARRIVE.TRANS64.RED.A0TR RZ, [UR7+0x50], R20 ;  /* 0x00005014ffffc9a7 */ /* 0x0003e40008300407 */
[----:B-1----:R-:W-:Y:S01]  /*4370*/  @!P1 ISETP.NE.AND P2, PT, R3, 0x1, PT ;  /* 0x000000010300980c */ /* 0x002fe20003f45270 */
[C---:B--2---:R-:W-:Y:S01]  /*4380*/  @!P1 IMAD.HI.U32 R14, R13.reuse, R14, RZ ;  /* 0x0000000e0d0e9227 */ /* 0x044fe200078e00ff */
[----:B---3--:R-:W-:Y:S03]  /*4390*/  @!P1 ISETP.NE.AND P0, PT, R10, 0x1, PT ;  /* 0x000000010a00980c */ /* 0x008fe60003f05270 */
[C---:B------:R-:W-:Y:S01]  /*43a0*/  @!P1 IMAD.HI.U32 R11, R8.reuse, R11, RZ ;  /* 0x0000000b080b9227 */ /* 0x040fe200078e00ff */
[----:B------:R-:W-:Y:S04]  /*43b0*/  @!P1 SHF.R.U32.HI R14, RZ, R15, R14 ;  /* 0x0000000fff0e9219 */ /* 0x000fe8000001160e */
[----:B-----5:R-:W-:Y:S01]  /*43c0*/  @!P1 SHF.R.U32.HI R9, RZ, R0, R11 ;  /* 0x00000000ff099219 */ /* 0x020fe2000001160b */
[----:B------:R-:W-:Y:S01]  /*43d0*/  SYNCS.ARRIVE.TRANS64.RED.A1T0 RZ, [UR8], RZ ;  /* 0x000000ffffff79a7 */ /* 0x000fe20008100408 */
[----:B------:R-:W-:Y:S02]  /*43e0*/  @!P1 SEL R14, R13, R14, !P2 ;  /* 0x0000000e0d0e9207 */ /* 0x000fe40005000000 */
[----:B------:R-:W-:Y:S01]  /*43f0*/  @!P1 SEL R9, R8, R9, !P0 ;  /* 0x0000000908099207 */ /* 0x000fe20004000000 */
[----:B------:R-:W1:Y:S04]  /*4400*/  SYNCS.PHASECHK.TRANS64.TRYWAIT P5, [UR7+0x78], R12 ;  /* 0x0000780cff0075a7 */ /* 0x000e6800080a1107 */
[----:B------:R-:W-:Y:S02]  /*4410*/  @!P1 IMAD.IADD R0, R9, 0x1, -R14 ;  /* 0x0000000109009824 */ /* 0x000fe400078e0a0e */
[----:B------:R-:W-:Y:S02]  /*4420*/  @!P1 IMAD.IADD R9, R14, 0x1, -R9 ;  /* 0x000000010e099824 */ /* 0x000fe400078e0a09 */
[----:B------:R-:W-:Y:S02]  /*4430*/  @!P1 IMAD R13, R0, R3, R13 ;  /* 0x00000003000d9224 */ /* 0x000fe400078e020d */
[----:B------:R-:W-:Y:S01]  /*4440*/  @!P1 IMAD R8, R9, R10, R8 ;  /* 0x0000000a09089224 */ /* 0x000fe200078e0208 */
[----:B-1----:R-:W-:Y:S06]  /*4450*/  @!P5 BRA `(.L_x_75) ;  /* 0x0000007000a0d947 */ /* 0x002fec0003800000 */
.L_x_155:
[----:B-1----:R-:W-:Y:S01]  /*4460*/  @!P4 IADD3 R3, P0, PT, R32, 0x580, RZ ;  /* 0x000005802003c810 */ /* 0x002fe20007f1e0ff */
[----:B------:R-:W-:Y:S01]  /*4470*/  VOTEU.ALL UP1, P4 ;  /* 0x0000000000ff7886 */ /* 0x000fe20002020000 */
[----:B------:R-:W-:Y:S01]  /*4480*/  UMOV UR18, 0x0 ;  /* 0x0000000000127882 */ /* 0x000fe20000000000 */
[----:B------:R-:W-:Y:S01]  /*4490*/  UMOV UR19, 0x10000000 ;  /* 0x1000000000137882 */ /* 0x000fe20000000000 */
[----:B------:R-:W-:Y:S01]  /*44a0*/  @!P4 R2UR UR9, R3 ;  /* 0x000000000309c2ca */ /* 0x000fe200000e0000 */
[----:B------:R-:W-:Y:S01]  /*44b0*/  @!P4 IMAD.X R0, RZ, RZ, R33, P0 ;  /* 0x000000ffff00c224 */ /* 0x000fe200000e0621 */
[----:B------:R-:W-:Y:S01]  /*44c0*/  @!UP1 UIADD3 UR10, UPT, UPT, UR34, 0xc0, URZ ;  /* 0x000000c0220a9890 */ /* 0x000fe2000fffe0ff */
[----:B------:R-:W-:Y:S01]  /*44d0*/  ISETP.NE.AND P0, PT, R30, 0x2, PT ;  /* 0x000000021e00780c */ /* 0x000fe20003f05270 */
[----:B------:R-:W-:Y:S01]  /*44e0*/  UMOV UR11, UR35 ;  /* 0x00000023000b7c82 */ /* 0x000fe20008000000 */
[----:B------:R-:W-:Y:S01]  /*44f0*/  UMOV UR12, UR36 ;  /* 0x00000024000c7c82 */ /* 0x000fe20008000000 */
[----:B------:R-:W-:Y:S01]  /*4500*/  @!P4 R2UR UR8, R0 ;  /* 0x000000000008c2ca */ /* 0x000fe200000e0000 */
[----:B------:R-:W-:Y:S01]  /*4510*/  IMAD.IADD R20, R8, 0x1, R150 ;  /* 0x0000000108147824 */ /* 0x000fe200078e0296 */
[----:B------:R-:W-:Y:S01]  /*4520*/  @P3 R2UR UR36, R28 ;  /* 0x000000001c2432ca */ /* 0x000fe200000e0000 */
[----:B------:R-:W-:Y:S01]  /*4530*/  IMAD.IADD R21, R13, 0x1, R152 ;  /* 0x000000010d157824 */ /* 0x000fe200078e0298 */
[----:B------:R-:W-:Y:S02]  /*4540*/  SEL R0, RZ, 0x1, P0 ;  /* 0x00000001ff007807 */ /* 0x000fe40000000000 */
[----:B------:R-:W-:Y:S01]  /*4550*/  LOP3.LUT R31, R31, 0x1, RZ, 0x3c, !PT ;  /* 0x000000011f1f7812 */ /* 0x000fe200078e3cff */
[----:B------:R-:W-:Y:S01]  /*4560*/  IMAD.U32 R10, RZ, RZ, UR9 ;  /* 0x00000009ff0a7e24 */ /* 0x000fe2000f8e00ff */
[----:B------:R-:W-:Y:S01]  /*4570*/  @!UP1 UIADD3 UR9, UPT, UPT, UR7, 0x58, URZ ;  /* 0x0000005807099890 */ /* 0x000fe2000fffe0ff */
[----:B------:R-:W-:Y:S02]  /*4580*/  LOP3.LUT R29, R29, R0, RZ, 0x3c, !PT ;  /* 0x000000001d1d7212 */ /* 0x000fe400078e3cff */
[----:B------:R-:W-:Y:S02]  /*4590*/  SEL R30, R30, RZ, P0 ;  /* 0x000000ff1e1e7207 */ /* 0x000fe40000000000 */
[----:B------:R-:W-:Y:S01]  /*45a0*/  IMAD.U32 R11, RZ, RZ, UR8 ;  /* 0x00000008ff0b7e24 */ /* 0x000fe2000f8e00ff */
[----:B------:R-:W-:Y:S01]  /*45b0*/  @!P4 R2UR UR14, R10 ;  /* 0x000000000a0ec2ca */ /* 0x000fe200000e0000 */
[----:B------:R-:W-:Y:S01]  /*45c0*/  @!UP1 UIADD3 UR8, UPT, UPT, UR7, 0x6200, URZ ;  /* 0x0000620007089890 */ /* 0x000fe2000fffe0ff */
[----:B------:R-:W-:Y:S02]  /*45d0*/  VOTEU.ALL UP1, P4 ;  /* 0x0000000000ff7886 */ /* 0x000fe40002020000 */
[----:B------:R-:W-:Y:S11]  /*45e0*/  @!P4 R2UR UR15, R11 ;  /* 0x000000000b0fc2ca */ /* 0x000ff600000e0000 */
[----:B------:R-:W-:Y:S02]  /*45f0*/  @!UPT UIADD3 URZ, UPT, UPT, URZ, URZ, URZ ;  /* 0x000000fffffff290 */ /* 0x000fe4000fffe0ff */
[----:B------:R2:W-:Y:S01]  /*4600*/  @!UP1 UTMALDG.3D [UR8], [UR14], desc[UR18] ;  /* 0x000012080e0095b4 */ /* 0x0005e20008011000 */
[----:B------:R2:W-:Y:S01]  /*4610*/  @!P4 SYNCS.ARRIVE.TRANS64.RED.A0TR RZ, [UR7+0x58], R23 ;  /* 0x00005817ffffc9a7 */ /* 0x0005e20008300407 */
[----:B------:R-:W-:Y:S01]  /*4620*/  UPLOP3.LUT UP1, UPT, UPT, UPT, UPT, 0x80, 0x8 ;  /* 0x000000000008789c */ /* 0x000fe20003f2f070 */
[----:B------:R-:W-:Y:S01]  /*4630*/  SYNCS.ARRIVE.TRANS64.RED.A1T0 RZ, [UR13], RZ ;  /* 0x000000ffffff79a7 */ /* 0x000fe2000810040d */
[----:B------:R-:W-:Y:S09]  /*4640*/  @P3 BRA `(.L_x_76) ;  /* 0xfffffff000943947 */ /* 0x000ff2000383ffff */
[----:B------:R-:W-:-:S04]  /*4650*/  SHF.L.U32 R3, R31, 0x1f, RZ ;  /* 0x0000001f1f037819 */ /* 0x000fc800000006ff */
[----:B------:R-:W1:Y:S02]  /*4660*/  SYNCS.PHASECHK.TRANS64.TRYWAIT P0, [UR7+0x60], R3 ;  /* 0x00006003ff0075a7 */ /* 0x000e640008001107 */
[----:B-1----:R-:W-:Y:S05]  /*4670*/  @!P0 BRA `(.L_x_77) ;  /* 0x0000007000308947 */ /* 0x002fea0003800000 */
.L_x_157:
[----:B------:R-:W3:Y:S02]  /*4680*/  SYNCS.PHASECHK.TRANS64.TRYWAIT P0, [UR7+0x68], R3 ;  /* 0x00006803ff0075a7 */ /* 0x000ee40008001107 */
[----:B---3--:R-:W-:Y:S05]  /*4690*/  @!P0 BRA `(.L_x_78) ;  /* 0x0000007000408947 */ /* 0x008fea0003800000 */
.L_x_159:
[----:B------:R-:W3:Y:S02]  /*46a0*/  SYNCS.PHASECHK.TRANS64.TRYWAIT P0, [UR7+0x70], R3 ;  /* 0x00007003ff0075a7 */ /* 0x000ee40008001107 */
[----:B---3--:R-:W-:Y:S05]  /*46b0*/  @!P0 BRA `(.L_x_79) ;  /* 0x0000007000508947 */ /* 0x008fea0003800000 */
.L_x_161:
[----:B-1----:R-:W-:-:S07]  /*46c0*/  MOV R0, UR7 ;  /* 0x0000000700007c02 */ /* 0x002fce0008000f00 */
.L_x_80:
[----:B-1----:R-:W-:-:S04]  /*46d0*/  SHF.L.U32 R3, R31, 0x1f, RZ ;  /* 0x0000001f1f037819 */ /* 0x002fc800000006ff */
[----:B------:R1:W3:Y:S03]  /*46e0*/  SYNCS.PHASECHK.TRANS64.TRYWAIT P0, [R0+URZ+0x78], R3 ;  /* 0x00007803000075a7 */ /* 0x0002e600080011ff */
[----:B---3--:R-:W-:Y:S05]  /*46f0*/  @!P0 NANOSLEEP.SYNCS 0x989680 ;  /* 0x009896800000895d */ /* 0x008fea0003900000 */
[----:B------:R-:W3:Y:S02]  /*4700*/  @!P0 SYNCS.PHASECHK.TRANS64 P0, [R0+URZ+0x78], R3 ;  /* 0x00007803000085a7 */ /* 0x000ee400080010ff */
[----:B--23--:R-:W-:Y:S05]  /*4710*/  @P0 EXIT ;  /* 0x000000000000094d */ /* 0x00cfea0003800000 */
[----:B------:R-:W-:Y:S05]  /*4720*/  BRA `(.L_x_80) ;  /* 0xfffffffc00e87947 */ /* 0x000fea000383ffff */
.L_x_65:
[----:B------:R-:W-:-:S06]  /*4730*/  UISETP.GE.AND UP1, UPT, UR8, 0x4, UPT ;  /* 0x000000040800788c */ /* 0x000fcc000bf26270 */
[----:B------:R-:W-:-:S13]  /*4740*/  PLOP3.LUT P0, PT, PT, PT, UP1, 0x80, 0x8 ;  /* 0x000000000008781c */ /* 0x000fda0003f0f018 */
[----:B------:R-:W-:Y:S05]  /*4750*/  @!P0 EXIT ;  /* 0x000000000000894d */ /* 0x000fea0003800000 */
[----:B------:R-:W-:Y:S01]  /*4760*/  BAR.SYNC.DEFER_BLOCKING 0x6, 0xa0 ;  /* 0x0182800000007b1d */ /* 0x000fe20000010000 */
[C---:B------:R-:W-:Y:S01]  /*4770*/  IMAD.U32 R79, R167.reuse, 0x10000, RZ ;  /* 0x00010000a74f7824 */ /* 0x040fe200078e00ff */
[C---:B------:R-:W-:Y:S01]  /*4780*/  R2P PR, R167.reuse, 0x6 ;  /* 0x00000006a7007804 */ /* 0x040fe20000000000 */
[----:B------:R-:W-:Y:S01]  /*4790*/  IMAD.SHL.U32 R2, R167, 0x40, RZ ;  /* 0x00000040a7027824 */ /* 0x000fe200078e00ff */
[----:B------:R-:W-:Y:S01]  /*47a0*/  CS2R R160, SRZ ;  /* 0x0000000000a07805 */ /* 0x000fe2000001ff00 */
[----:B------:R-:W-:Y:S01]  /*47b0*/  IMAD.MOV.U32 R164, RZ, RZ, 0x20 ;  /* 0x00000020ffa47424 */ /* 0x000fe200078e00ff */
[----:B------:R-:W-:Y:S02]  /*47c0*/  UMOV UR49, 0x400 ;  /* 0x0000040000317882 */ /* 0x000fe40000000000 */
[----:B------:R-:W1:Y:S01]  /*47d0*/  LDC R157, c[0x0][0x370] ;  /* 0x0000dc00ff9d7b82 */ /* 0x000e620000000800 */
[----:B------:R-:W-:Y:S01]  /*47e0*/  ULEA UR49, UR37, UR49, 0x18 ;  /* 0x0000003125317291 */ /* 0x000fe2000f8ec0ff */
[----:B------:R-:W-:Y:S01]  /*47f0*/  LOP3.LUT R79, R79, 0x600000, RZ, 0xc0, !PT ;  /* 0x006000004f4f7812 */ /* 0x000fe200078ec0ff */
[----:B------:R-:W-:Y:S01]  /*4800*/  IMAD.SHL.U32 R153, R167, 0x8, RZ ;  /* 0x00000008a7997824 */ /* 0x000fe200078e00ff */
[----:B------:R-:W-:Y:S01]  /*4810*/  LOP3.LUT R4, R2, 0x180, RZ, 0xc0, !PT ;  /* 0x0000018002047812 */ /* 0x000fe200078ec0ff */
[----:B------:R-:W-:Y:S01]  /*4820*/  IMAD.MOV.U32 R165, RZ, RZ, 0x10 ;  /* 0x00000010ffa57424 */ /* 0x000fe200078e00ff */
[----:B------:R-:W-:Y:S01]  /*4830*/  SEL R164, R164, 0xffffffe0, !P2 ;  /* 0xffffffe0a4a47807 */ /* 0x000fe20005000000 */
[----:B------:R-:W-:Y:S01]  /*4840*/  UIADD3 UR4, UPT, UPT, UR49, 0x8200, URZ ;  /* 0x0000820031047890 */ /* 0x000fe2000fffe0ff */
[----:B------:R-:W2:Y:S01]  /*4850*/  LDC R74, c[0x0][0xb0c] ;  /* 0x0002c300ff4a7b82 */ /* 0x000ea20000000800 */
[----:B------:R-:W-:Y:S01]  /*4860*/  LOP3.LUT R153, R4, 0x30, R153, 0xf8, !PT ;  /* 0x0000003004997812 */ /* 0x000fe200078ef899 */
[----:B------:R-:W-:Y:S01]  /*4870*/  IMAD.MOV.U32 R76, RZ, RZ, RZ ;  /* 0x000000ffff4c7224 */ /* 0x000fe200078e00ff */
[----:B------:R-:W-:Y:S01]  /*4880*/  SEL R165, R165, 0xfffffff0, !P1 ;  /* 0xfffffff0a5a57807 */ /* 0x000fe20004800000 */
[----:B------:R-:W-:Y:S01]  /*4890*/  IMAD.MOV.U32 R162, RZ, RZ, RZ ;  /* 0x000000ffffa27224 */ /* 0x000fe200078e00ff */
[----:B------:R-:W-:Y:S01]  /*48a0*/  LOP3.LUT R153, R153, 0x1e40, R2, 0xf8, !PT ;  /* 0x00001e4099997812 */ /* 0x000fe200078ef802 */
[----:B------:R-:W-:Y:S01]  /*48b0*/  IMAD.MOV.U32 R169, RZ, RZ, RZ ;  /* 0x000000ffffa97224 */ /* 0x000fe200078e00ff */
[----:B------:R-:W-:Y:S01]  /*48c0*/  LOP3.LUT R167, R167, 0x60, RZ, 0xc0, !PT ;  /* 0x00000060a7a77812 */ /* 0x000fe200078ec0ff */
[----:B------:R-:W4:Y:S01]  /*48d0*/  LDC R155, c[0x0][0xb20] ;  /* 0x0002c800ff9b7b82 */ /* 0x000f220000000800 */
[----:B------:R-:W3:Y:S01]  /*48e0*/  LDS R0, [UR49+0x120] ;  /* 0x00012031ff007984 */ /* 0x000ee20008000800 */
[----:B------:R-:W-:Y:S01]  /*48f0*/  IMAD.MOV.U32 R159, RZ, RZ, RZ ;  /* 0x000000ffff9f7224 */ /* 0x000fe200078e00ff */
[----:B------:R-:W1:Y:S01]  /*4900*/  LDCU.64 UR52, c[0x0][0x348] ;  /* 0x00006900ff3477ac */ /* 0x000e620008000a00 */
[----:B------:R-:W-:Y:S01]  /*4910*/  IMAD.U32 R166, RZ, RZ, UR4 ;  /* 0x00000004ffa67e24 */ /* 0x000fe2000f8e00ff */
[----:B------:R-:W1:Y:S03]  /*4920*/  LDCU.64 UR38, c[0x0][0x888] ;  /* 0x00011100ff2677ac */ /* 0x000e660008000a00 */
[----:B------:R-:W1:Y:S01]  /*4930*/  LDC R73, c[0x0][0xb30] ;  /* 0x0002cc00ff497b82 */ /* 0x000e620000000800 */
[----:B------:R-:W1:Y:S01]  /*4940*/  LDCU.64 UR44, c[0x0][0x890] ;  /* 0x00011200ff2c77ac */ /* 0x000e620008000a00 */
[----:B------:R-:W-:-:S06]  /*4950*/  UIADD3 UR48, UPT, UPT, UR49, 0x200, URZ ;  /* 0x0000020031307890 */ /* 0x000fcc000fffe0ff */
[----:B------:R-:W1:Y:S08]  /*4960*/  LDC.64 R148, c[0x0][0xb10] ;  /* 0x0002c400ff947b82 */ /* 0x000e700000000a00 */
[----:B------:R-:W1:Y:S08]  /*4970*/  LDC.64 R70, c[0x0][0xb18] ;  /* 0x0002c600ff467b82 */ /* 0x000e700000000a00 */
[----:B------:R-:W1:Y:S08]  /*4980*/  LDC.64 R68, c[0x0][0xb28] ;  /* 0x0002ca00ff447b82 */ /* 0x000e700000000a00 */
[----:B------:R-:W1:Y:S01]  /*4990*/  LDC.64 R146, c[0x0][0x8b0] ;  /* 0x00022c00ff927b82 */ /* 0x000e620000000a00 */
[----:B---3--:R-:W-:Y:S01]  /*49a0*/  IMAD.IADD R79, R0, 0x1, R79 ;  /* 0x00000001004f7824 */ /* 0x008fe200078e024f */
[----:B------:R-:W-:-:S04]  /*49b0*/  SHF.R.S32.HI R0, RZ, 0x4, R164 ;  /* 0x00000004ff007819 */ /* 0x000fc800000114a4 */
[----:B------:R-:W-:Y:S02]  /*49c0*/  LEA.HI.SX32 R163, R165, R0, 0x1c ;  /* 0x00000000a5a37211 */ /* 0x000fe400078fe2ff */
[----:B------:R-:W3:Y:S08]  /*49d0*/  LDC.64 R144, c[0x0][0x8a8] ;  /* 0x00022a00ff907b82 */ /* 0x000ef00000000a00 */
[----:B--2-4-:R-:W1:Y:S02]  /*49e0*/  LDC R156, c[0x0][0x374] ;  /* 0x0000dd00ff9c7b82 */ /* 0x014e640000000800 */
.L_x_122:
[----:B------:R-:W-:Y:S02]  /*49f0*/  LEA R0, R169, UR49, 0x3 ;  /* 0x00000031a9007c11 */ /* 0x000fe4000f8e18ff */
[----:B------:R-:W-:Y:S02]  /*4a00*/  SHF.L.U32 R3, R161, 0x1f, RZ ;  /* 0x0000001fa1037819 */ /* 0x000fe400000006ff */
[----:B-1----:R-:W-:Y:S02]  /*4a10*/  LEA R16, R169, UR49, 0x4 ;  /* 0x00000031a9107c11 */ /* 0x002fe4000f8e20ff */
[----:B------:R-:W2:Y:S02]  /*4a20*/  SYNCS.PHASECHK.TRANS64.TRYWAIT P0, [R0+URZ+0x90], R3 ;  /* 0x00009003000075a7 */ /* 0x000ea400080011ff */
[----:B--2---:R-:W-:Y:S05]  /*4a30*/  @!P0 BRA `(.L_x_81) ;  /* 0x0000006c00888947 */ /* 0x004fea0003800000 */
.L_x_162:
[----:B------:R-:W4:Y:S01]  /*4a40*/  LDC.64 R12, c[0x0][0xb10] ;  /* 0x0002c400ff0c7b82 */ /* 0x000f220000000a00 */
[----:B------:R-:W3:Y:S01]  /*4a50*/  LDS.128 R16, [R16+0x100] ;  /* 0x0001000010107984 */ /* 0x000ee20000000c00 */
[----:B-1----:R-:W-:Y:S01]  /*4a60*/  ISETP.NE.AND P1, PT, R73, 0x1, PT ;  /* 0x000000014900780c */ /* 0x002fe20003f25270 */
[----:B--2---:R-:W-:Y:S01]  /*4a70*/  VIADD R0, R0, 0xa0 ;  /* 0x000000a000007836 */ /* 0x004fe20000000000 */
[----:B------:R-:W-:Y:S04]  /*4a80*/  ISETP.GE.AND P0, PT, R72, 0x1, PT ;  /* 0x000000014800780c */ /* 0x000fe80003f06270 */
[----:B------:R-:W1:Y:S01]  /*4a90*/  LDC.64 R10, c[0x0][0xb18] ;  /* 0x0002c600ff0a7b82 */ /* 0x000e620000000a00 */
[----:B------:R-:W-:Y:S01]  /*4aa0*/  PRMT R0, RZ, 0x654, R0 ;  /* 0x00000654ff007816 */ /* 0x000fe20000000000 */
[----:B------:R-:W-:Y:S01]  /*4ab0*/  @!PT LDS RZ, [RZ] ;  /* 0x00000000fffff984 */ /* 0x000fe20000000800 */
[----:B------:R-:W-:Y:S01]  /*4ac0*/  @!PT LDS RZ, [RZ] ;  /* 0x00000000fffff984 */ /* 0x000fe20000000800 */
[----:B------:R-:W-:Y:S01]  /*4ad0*/  @!PT LDS RZ, [RZ] ;  /* 0x00000000fffff984 */ /* 0x000fe20000000800 */
[----:B------:R-:W-:Y:S01]  /*4ae0*/  @!PT LDS RZ, [RZ] ;  /* 0x00000000fffff984 */ /* 0x000fe20000000800 */
[----:B------:R2:W-:Y:S06]  /*4af0*/  MEMBAR.ALL.CTA ;  /* 0x0000000000007992 */ /* 0x0005ec0000008000 */
[----:B--2---:R-:W2:Y:S01]  /*4b00*/  FENCE.VIEW.ASYNC.S ;  /* 0x00000000000073c6 */ /* 0x004ea20000000000 */
[----:B------:R-:W1:Y:S08]  /*4b10*/  @!P1 LDC R14, c[0x0][0xb20] ;  /* 0x0002c800ff0e9b82 */ /* 0x000e700000000800 */
[----:B------:R-:W1:Y:S01]  /*4b20*/  @!P1 LDC R9, c[0x0][0xb0c] ;  /* 0x0002c300ff099b82 */ /* 0x000e620000000800 */
[----:B--2---:R2:W-:Y:S01]  /*4b30*/  SYNCS.ARRIVE.TRANS64.RED.A1T0 RZ, [R0+URZ], RZ ;  /* 0x000000ff00ff79a7 */ /* 0x0045e200081004ff */
[----:B---3--:R-:W-:Y:S04]  /*4b40*/  LOP3.LUT P4, RZ, R18, 0x1, RZ, 0xc0, !PT ;  /* 0x0000000112ff7812 */ /* 0x008fe8000788c0ff */
[----:B------:R-:W-:Y:S09]  /*4b50*/  P2R R168, PR, RZ, 0x10 ;  /* 0x00000010ffa87803 */ /* 0x000ff20000000000 */
[----:B------:R-:W-:Y:S02]  /*4b60*/  @P4 MOV R77, R16 ;  /* 0x00000010004d4202 */ /* 0x000fe40000000f00 */
[----:B------:R-:W-:Y:S01]  /*4b70*/  @P4 LOP3.LUT R75, R17, 0xffff, RZ, 0xc0, !PT ;  /* 0x0000ffff114b4812 */ /* 0x000fe200078ec0ff */
[----:B--2-4-:R-:W-:Y:S06]  /*4b80*/  @!P0 BRA `(.L_x_82) ;  /* 0x0000000000a48947 */ /* 0x014fec0003800000 */
[----:B------:R-:W-:Y:S01]  /*4b90*/  IMAD.HI.U32 R24, R156, R71, RZ ;  /* 0x000000479c187227 */ /* 0x000fe200078e00ff */
[----:B------:R-:W-:Y:S02]  /*4ba0*/  ISETP.NE.AND P0, PT, R70, 0x1, PT ;  /* 0x000000014600780c */ /* 0x000fe40003f05270 */
[----:B------:R-:W-:Y:S01]  /*4bb0*/  ISETP.NE.AND P2, PT, R72, 0x1, PT ;  /* 0x000000014800780c */ /* 0x000fe20003f45270 */
[-C--:B------:R-:W-:Y:S01]  /*4bc0*/  IMAD.HI.U32 R22, R157, R148.reuse, RZ ;  /* 0x000000949d167227 */ /* 0x080fe200078e00ff */
[----:B------:R-:W-:Y:S02]  /*4bd0*/  SHF.R.U32.HI R23, RZ, R155, R24 ;  /* 0x0000009bff177219 */ /* 0x000fe40000011618 */
[----:B------:R-:W-:Y:S01]  /*4be0*/  ISETP.NE.AND P3, PT, R74, 0x1, PT ;  /* 0x000000014a00780c */ /* 0x000fe20003f65270 */
[----:B------:R-:W-:Y:S01]  /*4bf0*/  IMAD.HI.U32 R28, R75, R71, RZ ;  /* 0x000000474b1c7227 */ /* 0x000fe200078e00ff */
[----:B------:R-:W-:Y:S02]  /*4c00*/  SHF.R.U32.HI R22, RZ, R149, R22 ;  /* 0x00000095ff167219 */ /* 0x000fe40000011616 */
[----:B------:R-:W-:Y:S01]  /*4c10*/  SEL R3, R156, R23, !P0 ;  /* 0x000000179c037207 */ /* 0x000fe20004000000 */
[----:B------:R-:W-:Y:S01]  /*4c20*/  IMAD.HI.U32 R26, R77, R148, RZ ;  /* 0x000000944d1a7227 */ /* 0x000fe200078e00ff */
[----:B------:R-:W-:Y:S03]  /*4c30*/  SEL R7, R157, R22, !P3 ;  /* 0x000000169d077207 */ /* 0x000fe60005800000 */
[-C--:B------:R-:W-:Y:S01]  /*4c40*/  IMAD.HI.U32 R22, R3, R68.reuse, RZ ;  /* 0x0000004403167227 */ /* 0x080fe200078e00ff */
[----:B------:R-:W-:Y:S03]  /*4c50*/  SHF.R.U32.HI R26, RZ, R149, R26 ;  /* 0x00000095ff1a7219 */ /* 0x000fe6000001161a */
[----:B------:R-:W-:Y:S01]  /*4c60*/  IMAD.HI.U32 R24, R7, R68, RZ ;  /* 0x0000004407187227 */ /* 0x000fe200078e00ff */
[----:B------:R-:W-:Y:S02]  /*4c70*/  @P2 SHF.R.U32.HI R3, RZ, R69, R22 ;  /* 0x00000045ff032219 */ /* 0x000fe40000011616 */
[----:B------:R-:W-:Y:S02]  /*4c80*/  SHF.R.U32.HI R22, RZ, R155, R28 ;  /* 0x0000009bff167219 */ /* 0x000fe4000001161c */
[----:B------:R-:W-:Y:S01]  /*4c90*/  @P2 SHF.R.U32.HI R7, RZ, R69, R24 ;  /* 0x00000045ff072219 */ /* 0x000fe20000011618 */
[C---:B------:R-:W-:Y:S01]  /*4ca0*/  IMAD R2, R72.reuse, R3, RZ ;  /* 0x0000000348027224 */ /* 0x040fe200078e02ff */
[----:B------:R-:W-:Y:S02]  /*4cb0*/  SEL R5, R75, R22, !P0 ;  /* 0x000000164b057207 */ /* 0x000fe40004000000 */
[----:B------:R-:W-:Y:S01]  /*4cc0*/  SEL R3, R77, R26, !P3 ;  /* 0x0000001a4d037207 */ /* 0x000fe20005800000 */
[----:B------:R-:W-:Y:S01]  /*4cd0*/  IMAD R4, R72, R7, RZ ;  /* 0x0000000748047224 */ /* 0x000fe200078e02ff */
[C---:B------:R-:W-:Y:S01]  /*4ce0*/  ISETP.GE.AND P0, PT, R5.reuse, R2, PT ;  /* 0x000000020500720c */ /* 0x040fe20003f06270 */
[----:B------:R-:W-:Y:S03]  /*4cf0*/  IMAD.HI.U32 R6, R5, R68, RZ ;  /* 0x0000004405067227 */ /* 0x000fe600078e00ff */
[----:B------:R-:W-:Y:S01]  /*4d00*/  ISETP.GE.OR P0, PT, R3, R4, P0 ;  /* 0x000000040300720c */ /* 0x000fe20000706670 */
[----:B------:R-:W-:Y:S01]  /*4d10*/  IMAD.MOV R4, RZ, RZ, -R3 ;  /* 0x000000ffff047224 */ /* 0x000fe200078e0a03 */
[-C--:B------:R-:W-:Y:S03]  /*4d20*/  SHF.R.U32.HI R6, RZ, R69.reuse, R6 ;  /* 0x00000045ff067219 */ /* 0x080fe60000011606 */
[----:B------:R-:W-:Y:S01]  /*4d30*/  IMAD R77, R74, R4, R77 ;  /* 0x000000044a4d7224 */ /* 0x000fe200078e024d */
[----:B------:R-:W-:Y:S05]  /*4d40*/  SEL R15, R5, R6, !P2 ;  /* 0x00000006050f7207 */ /* 0x000fea0005000000 */
[----:B------:R-:W-:Y:S02]  /*4d50*/  IMAD.MOV R6, RZ, RZ, -R15 ;  /* 0x000000ffff067224 */ /* 0x000fe400078e0a0f */
[C---:B------:R-:W-:Y:S04]  /*4d60*/  @!P0 IMAD.HI.U32 R2, R3.reuse, R68, RZ ;  /* 0x0000004403028227 */ /* 0x040fe800078e00ff */
[----:B------:R-:W-:Y:S01]  /*4d70*/  IMAD R6, R72, R6, R5 ;  /* 0x0000000648067224 */ /* 0x000fe200078e0205 */
[----:B------:R-:W-:Y:S04]  /*4d80*/  @!P0 SHF.R.U32.HI R2, RZ, R69, R2 ;  /* 0x00000045ff028219 */ /* 0x000fe80000011602 */
[----:B------:R-:W-:Y:S02]  /*4d90*/  @!P0 SEL R0, R3, R2, !P2 ;  /* 0x0000000203008207 */ /* 0x000fe40005000000 */
[----:B------:R-:W-:Y:S02]  /*4da0*/  IADD3 R2, PT, PT, -R5, RZ, RZ ;  /* 0x000000ff05027210 */ /* 0x000fe40007ffe1ff */
[----:B------:R-:W-:Y:S01]  /*4db0*/  @!P0 IADD3 R8, PT, PT, R15, -R0, RZ ;  /* 0x800000000f088210 */ /* 0x000fe20007ffe0ff */
[----:B------:R-:W-:Y:S02]  /*4dc0*/  @!P0 IMAD R0, R7, R6, R0 ;  /* 0x0000000607008224 */ /* 0x000fe400078e0200 */
[----:B------:R-:W-:Y:S02]  /*4dd0*/  IMAD R75, R70, R2, R75 ;  /* 0x00000002464b7224 */ /* 0x000fe400078e024b */
[----:B------:R-:W-:Y:S02]  /*4de0*/  @!P0 IMAD R5, R8, R72, R3 ;  /* 0x0000004808058224 */ /* 0x000fe400078e0203 */
[----:B------:R-:W-:Y:S04]  /*4df0*/  @!P0 IMAD.MOV.U32 R3, RZ, RZ, R0 ;  /* 0x000000ffff038224 */ /* 0x000fe800078e0000 */
[----:B------:R-:W-:Y:S02]  /*4e00*/  IMAD R77, R3, R74, R77 ;  /* 0x0000004a034d7224 */ /* 0x000fe400078e024d */
[----:B------:R-:W-:Y:S07]  /*4e10*/  IMAD R75, R5, R70, R75 ;  /* 0x00000046054b7224 */ /* 0x000fee00078e024b */
.L_x_82:
[----:B-1----:R-:W-:Y:S01]  /*4e20*/  @!P1 ISETP.NE.AND P0, PT, R10, 0x1, PT ;  /* 0x000000010a00980c */ /* 0x002fe20003f05270 */
[----:B------:R-:W-:Y:S01]  /*4e30*/  @!P1 IMAD.HI.U32 R0, R77, R12, RZ ;  /* 0x0000000c4d009227 */ /* 0x000fe200078e00ff */
[----:B------:R-:W-:Y:S01]  /*4e40*/  @!P1 ISETP.NE.AND P2, PT, R9, 0x1, PT ;  /* 0x000000010900980c */ /* 0x000fe20003f45270 */
[----:B------:R-:W-:Y:S01]  /*4e50*/  ULOP3.LUT UP0, URZ, UR48, 0x1b0, URZ, 0xc0, !UPT ;  /* 0x000001b030ff7892 */ /* 0x000fe2000f80c0ff */
[----:B------:R-:W-:Y:S01]  /*4e60*/  R2UR UR42, R21 ;  /* 0x00000000152a72ca */ /* 0x000fe200000e0000 */
[----:B------:R-:W-:Y:S01]  /*4e70*/  @!P1 IMAD.HI.U32 R3, R75, R11, RZ ;  /* 0x0000000b4b039227 */ /* 0x000fe200078e00ff */
[----:B------:R-:W-:Y:S02]  /*4e80*/  @!P1 SHF.R.U32.HI R0, RZ, R13, R0 ;  /* 0x0000000dff009219 */ /* 0x000fe40000011600 */
[----:B------:R-:W-:Y:S01]  /*4e90*/  R2UR UR41, R20 ;  /* 0x00000000142972ca */ /* 0x000fe200000e0000 */
[----:B------:R-:W-:Y:S01]  /*4ea0*/  VIADD R169, R169, 0x1 ;  /* 0x00000001a9a97836 */ /* 0x000fe20000000000 */
[----:B------:R-:W-:Y:S02]  /*4eb0*/  @!P1 SHF.R.U32.HI R2, RZ, R14, R3 ;  /* 0x0000000eff029219 */ /* 0x000fe40000011603 */
[----:B------:R-:W-:Y:S02]  /*4ec0*/  @!P1 SEL R3, R77, R0, !P2 ;  /* 0x000000004d039207 */ /* 0x000fe40005000000 */
[----:B------:R-:W-:Y:S02]  /*4ed0*/  @!P1 SEL R2, R75, R2, !P0 ;  /* 0x000000024b029207 */ /* 0x000fe40004000000 */
[----:B------:R-:W-:Y:S01]  /*4ee0*/  @P4 SHF.R.U32.HI R158, RZ, 0x10, R17 ;  /* 0x00000010ff9e4819 */ /* 0x000fe20000011611 */
[----:B------:R-:W-:Y:S02]  /*4ef0*/  USHF.L.U32 UR42, UR42, 0x7, URZ ;  /* 0x000000072a2a7899 */ /* 0x000fe400080006ff */
[----:B------:R-:W-:Y:S02]  /*4f00*/  @!P1 IMAD.IADD R0, R2, 0x1, -R3 ;  /* 0x0000000102009824 */ /* 0x000fe400078e0a03 */
[----:B------:R-:W-:Y:S01]  /*4f10*/  @!P1 IMAD.IADD R2, R3, 0x1, -R2 ;  /* 0x0000000103029824 */ /* 0x000fe200078e0a02 */
[----:B------:R-:W-:Y:S01]  /*4f20*/  USHF.L.U32 UR41, UR41, 0x8, URZ ;  /* 0x0000000829297899 */ /* 0x000fe200080006ff */
[----:B------:R-:W-:Y:S02]  /*4f30*/  @!P1 IMAD R77, R0, R9, R77 ;  /* 0x00000009004d9224 */ /* 0x000fe400078e024d */
[----:B------:R-:W-:Y:S01]  /*4f40*/  @!P1 IMAD R75, R2, R10, R75 ;  /* 0x0000000a024b9224 */ /* 0x000fe200078e024b */
[----:B------:R-:W-:Y:S08]  /*4f50*/  BRA.U !UP0, `(.L_x_83) ;  /* 0x0000000108407547 */ /* 0x000ff0000b800000 */
[----:B------:R-:W1:Y:S01]  /*4f60*/  LDCU.64 UR8, c[0x4][0x88] ;  /* 0x01001100ff0877ac */ /* 0x000e620008000a00 */
[----:B------:R-:W-:Y:S01]  /*4f70*/  MOV R3, 0x0 ;  /* 0x0000000000037802 */ /* 0x000fe20000000f00 */
[----:B------:R-:W-:Y:S02]  /*4f80*/  HFMA2 R12, -RZ, RZ, 0, 5.9604644775390625e-08 ;  /* 0x00000001ff0c7431 */ /* 0x000fe400000001ff */
[----:B------:R-:W-:Y:S02]  /*4f90*/  IMAD.MOV.U32 R8, RZ, RZ, 0x70 ;  /* 0x00000070ff087424 */ /* 0x000fe400078e00ff */
[----:B------:R-:W-:Y:S01]  /*4fa0*/  IMAD.MOV.U32 R13, RZ, RZ, RZ ;  /* 0x000000ffff0d7224 */ /* 0x000fe200078e00ff */
[----:B------:R-:W2:Y:S01]  /*4fb0*/  LDCU.64 UR6, c[0x4][0x90] ;  /* 0x01001200ff0677ac */ /* 0x000ea20008000a00 */
[----:B------:R-:W3:Y:S01]  /*4fc0*/  LDC.64 R2, c[0x4][R3] ;  /* 0x0100000003027b82 */ /* 0x000ee20000000a00 */
[----:B------:R-:W4:Y:S01]  /*4fd0*/  LDCU.64 UR4, c[0x4][0x8] ;  /* 0x01000100ff0477ac */ /* 0x000f220008000a00 */
[----:B-1----:R-:W-:Y:S01]  /*4fe0*/  MOV R5, UR9 ;  /* 0x0000000900057c02 */ /* 0x002fe20008000f00 */
[----:B------:R-:W-:Y:S01]  /*4ff0*/  IMAD.U32 R4, RZ, RZ, UR8 ;  /* 0x00000008ff047e24 */ /* 0x000fe2000f8e00ff */
[----:B--2---:R-:W-:Y:S01]  /*5000*/  MOV R7, UR7 ;  /* 0x0000000700077c02 */ /* 0x004fe20008000f00 */
[----:B------:R-:W-:Y:S01]  /*5010*/  IMAD.U32 R6, RZ, RZ, UR6 ;  /* 0x00000006ff067e24 */ /* 0x000fe2000f8e00ff */
[----:B----4-:R-:W-:Y:S01]  /*5020*/  MOV R11, UR5 ;  /* 0x00000005000b7c02 */ /* 0x010fe20008000f00 */
[----:B------:R-:W-:Y:S02]  /*5030*/  IMAD.U32 R10, RZ, RZ, UR4 ;  /* 0x00000004ff0a7e24 */ /* 0x000fe4000f8e00ff */
[----:B------:R-:W-:Y:S07]  /*5040*/  LEPC R20, `(.L_x_83) ;  /* 0x000000001014794e */ /* 0x000fee0000000000 */
[----:B---3-5:R-:W-:Y:S05]  /*5050*/  CALL.ABS.NOINC R2 ;  /* 0x0000000002007343 */ /* 0x028fea0003c00000 */
.L_x_83:
[----:B------:R-:W-:Y:S01]  /*5060*/  LOP3.LUT P0, RZ, R166, 0x1b0, RZ, 0xc0, !PT ;  /* 0x000001b0a6ff7812 */ /* 0x000fe2000780c0ff */
[----:B------:R-:W-:Y:S11]  /*5070*/  BSSY.RECONVERGENT B6, `(.L_x_84) ;  /* 0x0000013000067945 */ /* 0x000ff60003800200 */
[----:B------:R-:W-:Y:S01]  /*5080*/  @!UPT UIADD3 URZ, UPT, UPT, URZ, URZ, URZ ;  /* 0x000000fffffff290 */ /* 0x000fe2000fffe0ff */
[----:B------:R-:W-:Y:S05]  /*5090*/  @!P0 BRA `(.L_x_85) ;  /* 0x0000000000408947 */ /* 0x000fea0003800000 */
        /* <DEDUP_REMOVED lines=16> */
.L_x_85:
[----:B------:R-:W-:Y:S05]  /*51a0*/  BSYNC.RECONVERGENT B6 ;  /* 0x0000000000067941 */ /* 0x000fea0003800200 */
.L_x_84:
[----:B------:R-:W-:Y:S01]  /*51b0*/  ISETP.NE.U32.AND P4, PT, R146, RZ, PT ;  /* 0x000000ff9200720c */ /* 0x000fe20003f85070 */
[----:B------:R-:W-:Y:S01]  /*51c0*/  UISETP.NE.AND UP2, UPT, UR50, URZ, UPT ;  /* 0x000000ff3200728c */ /* 0x000fe2000bf45270 */
[----:B------:R-:W-:Y:S01]  /*51d0*/  ISETP.NE.U32.AND P2, PT, RZ, UR38, PT ;  /* 0x00000026ff007c0c */ /* 0x000fe2000bf45070 */
[----:B------:R-:W-:Y:S01]  /*51e0*/  UISETP.NE.U32.AND UP1, UPT, UR44, URZ, UPT ;  /* 0x000000ff2c00728c */ /* 0x000fe2000bf25070 */
[----:B------:R-:W-:Y:S01]  /*51f0*/  ISETP.NE.AND.EX P4, PT, R147, RZ, PT, P4 ;  /* 0x000000ff9300720c */ /* 0x000fe20003f85340 */
[----:B------:R-:W-:Y:S01]  /*5200*/  UPLOP3.LUT UP0, UPT, UPT, UPT, UPT, 0x40, 0x4 ;  /* 0x000000000004789c */ /* 0x000fe20003f0e870 */
[----:B------:R-:W-:Y:S01]  /*5210*/  ISETP.NE.AND.EX P2, PT, RZ, UR39, PT, P2 ;  /* 0x00000027ff007c0c */ /* 0x000fe2000bf45320 */
[----:B------:R-:W-:Y:S01]  /*5220*/  UISETP.NE.AND.EX UP1, UPT, UR45, URZ, UPT, UP1 ;  /* 0x000000ff2d00728c */ /* 0x000fe2000bf25310 */
[----:B------:R-:W-:Y:S04]  /*5230*/  PLOP3.LUT P1, PT, PT, PT, UP2, 0x80, 0x8 ;  /* 0x000000000008781c */ /* 0x000fe80003f2f028 */
[----:B------:R-:W-:Y:S06]  /*5240*/  @UP2 UPLOP3.LUT UP0, UPT, UPT, UPT, UP1, 0x80, 0x8 ;  /* 0x000000000008289c */ /* 0x000fec0003f0f010 */
[----:B------:R-:W-:Y:S01]  /*5250*/  PLOP3.LUT P0, PT, PT, PT, UP0, 0x80, 0x8 ;  /* 0x000000000008781c */ /* 0x000fe20003f0f008 */
[----:B------:R-:W-:Y:S01]  /*5260*/  @!UPT UIADD3 URZ, UPT, UPT, URZ, URZ, URZ ;  /* 0x000000fffffff290 */ /* 0x000fe2000fffe0ff */
[----:B------:R-:W-:Y:S11]  /*5270*/  BRA.U !UP1, `(.L_x_86) ;  /* 0x0000000109387547 */ /* 0x000ff6000b800000 */
[----:B------:R-:W-:Y:S01]  /*5280*/  UISETP.NE.U32.AND UP0, UPT, UR38, URZ, UPT ;  /* 0x000000ff2600728c */ /* 0x000fe2000bf05070 */
[----:B------:R-:W-:Y:S02]  /*5290*/  HFMA2 R0, -RZ, RZ, 0, 5.9604644775390625e-08 ;  /* 0x00000001ff007431 */ /* 0x000fe400000001ff */
[----:B------:R-:W-:Y:S01]  /*52a0*/  IMAD.MOV.U32 R151, RZ, RZ, 0x1 ;  /* 0x00000001ff977424 */ /* 0x000fe200078e00ff */
[----:B------:R-:W-:Y:S06]  /*52b0*/  UISETP.NE.AND.EX UP0, UPT, UR39, URZ, UPT, UP0 ;  /* 0x000000ff2700728c */ /* 0x000fec000bf05300 */
[----:B------:R-:W-:Y:S05]  /*52c0*/  PLOP3.LUT P3, PT, PT, PT, UP0, 0x80, 0x8 ;  /* 0x000000000008781c */ /* 0x000fea0003f6f008 */
[----:B------:R-:W1:Y:S01]  /*52d0*/  @UP0 LDCU.64 UR6, c[0x0][0x888] ;  /* 0x00011100ff0607ac */ /* 0x000e620008000a00 */
[----:B------:R-:W-:Y:S07]  /*52e0*/  @UP0 UIMAD UR4, UR36, UR44, URZ ;  /* 0x0000002c240402a4 */ /* 0x000fee000f8e02ff */
[----:B------:R-:W-:Y:S01]  /*52f0*/  @!P3 PRMT R151, R0, 0x7610, R151 ;  /* 0x000076100097b816 */ /* 0x000fe20000000097 */
[----:B-1----:R-:W-:Y:S03]  /*5300*/  @UP0 UIMAD.WIDE UR6, UR4, 0x4, UR6 ;  /* 0x00000004040608a5 */ /* 0x002fe6000f8e0206 */
[----:B------:R-:W1:Y:S03]  /*5310*/  @!UP0 LDCU UR4, c[0x0][0x880] ;  /* 0x00011000ff0487ac */ /* 0x000e660008000800 */
[----:B------:R-:W-:Y:S01]  /*5320*/  IMAD.U32 R2, RZ, RZ, UR6 ;  /* 0x00000006ff027e24 */ /* 0x000fe2000f8e00ff */
[----:B------:R-:W-:Y:S05]  /*5330*/  MOV R3, UR7 ;  /* 0x0000000700037c02 */ /* 0x000fea0008000f00 */
[----:B-----5:R2:W5:Y:S02]  /*5340*/  @P3 LDG.E R82, desc[UR46][R2.64] ;  /* 0x0000002e02523981 */ /* 0x020564000c1e1900 */
[----:B-12---:R-:W-:Y:S02]  /*5350*/  @!P3 IMAD.U32 R82, RZ, RZ, UR4 ;  /* 0x00000004ff52be24 */ /* 0x006fe4000f8e00ff */
.L_x_86:
[----:B------:R-:W-:Y:S05]  /*5360*/  @!P4 BRA `(.L_x_87) ;  /* 0x000000000020c947 */ /* 0x000fea0003800000 */
[----:B------:R-:W-:Y:S04]  /*5370*/  ISETP.NE.U32.AND P3, PT, R144, RZ, PT ;  /* 0x000000ff9000720c */ /* 0x000fe80003f65070 */
[----:B------:R-:W-:Y:S11]  /*5380*/  ISETP.NE.AND.EX P3, PT, R145, RZ, PT, P3 ;  /* 0x000000ff9100720c */ /* 0x000ff60003f65330 */
[----:B------:R-:W-:Y:S02]  /*5390*/  @!UPT UIADD3 URZ, UPT, UPT, URZ, URZ, URZ ;  /* 0x000000fffffff290 */ /* 0x000fe4000fffe0ff */
[----:B------:R-:W1:Y:S01]  /*53a0*/  @P3 LDC.64 R2, c[0x0][0x8a8] ;  /* 0x00022a00ff023b82 */ /* 0x000e620000000a00 */
[----:B------:R-:W-:Y:S04]  /*53b0*/  @P3 IMAD R0, R146, UR36, RZ ;  /* 0x0000002492003c24 */ /* 0x000fe8000f8e02ff */
[----:B-1----:R-:W-:Y:S05]  /*53c0*/  @P3 IMAD.WIDE R2, R0, 0x4, R2 ;  /* 0x0000000400023825 */ /* 0x002fea00078e0202 */
[----:B-----5:R1:W5:Y:S02]  /*53d0*/  @P3 LDG.E R78, desc[UR46][R2.64] ;  /* 0x0000002e024e3981 */ /* 0x020364000c1e1900 */
[----:B-1----:R-:W2:Y:S02]  /*53e0*/  @!P3 LDC R78, c[0x0][0x8a0] ;  /* 0x00022800ff4ebb82 */ /* 0x002ea40000000800 */
.L_x_87:
[----:B-----5:R-:W-:Y:S01]  /*53f0*/  ISETP.NE.AND P4, PT, R82, RZ, PT ;  /* 0x000000ff5200720c */ /* 0x020fe20003f85270 */
[----:B------:R-:W-:Y:S01]  /*5400*/  BSSY B1, `(.L_x_88) ;  /* 0x0000048000017945 */ /* 0x000fe20003800000 */
[----:B------:R-:W-:Y:S01]  /*5410*/  SEL R7, RZ, 0xffffffff, P2 ;  /* 0xffffffffff077807 */ /* 0x000fe20001000000 */
[----:B------:R-:W-:Y:S01]  /*5420*/  IMAD.MOV.U32 R109, RZ, RZ, 0x1 ;  /* 0x00000001ff6d7424 */ /* 0x000fe200078e00ff */
[----:B------:R-:W-:Y:S01]  /*5430*/  LOP3.LUT P3, RZ, R151, 0xff, RZ, 0xc0, !PT ;  /* 0x000000ff97ff7812 */ /* 0x000fe2000786c0ff */
[----:B------:R-:W-:Y:S01]  /*5440*/  IMAD R80, R76, 0x100, R79 ;  /* 0x000001004c507824 */ /* 0x000fe200078e024f */
[----:B------:R-:W-:Y:S02]  /*5450*/  @P1 SEL R0, RZ, 0xffffffff, P4 ;  /* 0xffffffffff001807 */ /* 0x000fe40002000000 */
[----:B------:R-:W-:Y:S02]  /*5460*/  CS2R R98, SRZ ;  /* 0x0000000000627805 */ /* 0x000fe4000001ff00 */
[----:B------:R-:W-:Y:S02]  /*5470*/  LEA R3, R160, UR49, 0x3 ;  /* 0x00000031a0037c11 */ /* 0x000fe4000f8e18ff */
[----:B------:R-:W-:Y:S02]  /*5480*/  CS2R R96, SRZ ;  /* 0x0000000000607805 */ /* 0x000fe4000001ff00 */
[----:B------:R-:W-:Y:S02]  /*5490*/  @P0 SEL R0, R7, R0, !P3 ;  /* 0x0000000007000207 */ /* 0x000fe40005800000 */
[----:B------:R-:W-:Y:S02]  /*54a0*/  CS2R R94, SRZ ;  /* 0x00000000005e7805 */ /* 0x000fe4000001ff00 */
[----:B------:R-:W-:Y:S02]  /*54b0*/  LEA R108, R76, UR49, 0x3 ;  /* 0x000000314c6c7c11 */ /* 0x000fe4000f8e18ff */
[----:B------:R-:W-:Y:S02]  /*54c0*/  CS2R R92, SRZ ;  /* 0x00000000005c7805 */ /* 0x000fe4000001ff00 */
[----:B------:R-:W-:Y:S02]  /*54d0*/  @P1 LOP3.LUT R0, R0, 0x1, RZ, 0xc0, !PT ;  /* 0x0000000100001812 */ /* 0x000fe400078ec0ff */
[----:B------:R-:W-:Y:S02]  /*54e0*/  CS2R R90, SRZ ;  /* 0x00000000005a7805 */ /* 0x000fe4000001ff00 */
[----:B------:R-:W-:Y:S02]  /*54f0*/  SHF.L.U32 R5, R162, 0x1f, RZ ;  /* 0x0000001fa2057819 */ /* 0x000fe400000006ff */
[----:B------:R-:W-:Y:S02]  /*5500*/  CS2R R88, SRZ ;  /* 0x0000000000587805 */ /* 0x000fe4000001ff00 */
[----:B------:R-:W-:Y:S02]  /*5510*/  ISETP.NE.U32.OR P6, PT, R0, 0x1, !P1 ;  /* 0x000000010000780c */ /* 0x000fe40004fc5470 */
[----:B------:R-:W-:Y:S02]  /*5520*/  CS2R R102, SRZ ;  /* 0x0000000000667805 */ /* 0x000fe4000001ff00 */
[----:B------:R-:W-:Y:S02]  /*5530*/  PLOP3.LUT P2, PT, PT, PT, UP1, 0x80, 0x8 ;  /* 0x000000000008781c */ /* 0x000fe40003f4f018 */
[----:B------:R-:W-:Y:S02]  /*5540*/  CS2R R100, SRZ ;  /* 0x0000000000647805 */ /* 0x000fe4000001ff00 */
[----:B------:R-:W-:Y:S02]  /*5550*/  SEL R0, RZ, 0xffffffff, P4 ;  /* 0xffffffffff007807 */ /* 0x000fe40002000000 */
[----:B------:R-:W-:Y:S03]  /*5560*/  P2R R117, PR, RZ, 0x40 ;  /* 0x00000040ff757803 */ /* 0x000fe60000000000 */
[----:B------:R-:W-:Y:S04]  /*5570*/  @P6 SHF.L.U32 R2, R159, 0x1f, RZ ;  /* 0x0000001f9f026819 */ /* 0x000fe800000006ff */
[----:B------:R-:W-:Y:S01]  /*5580*/  @P2 SEL R0, R7, R0, !P3 ;  /* 0x0000000007002207 */ /* 0x000fe20005800000 */
[----:B------:R-:W1:Y:S03]  /*5590*/  @P6 SYNCS.PHASECHK.TRANS64.TRYWAIT P1, [R3+URZ+0x40], R2 ;  /* 0x00004002030065a7 */ /* 0x000e6600080211ff */
[----:B------:R-:W-:Y:S04]  /*55a0*/  LOP3.LUT R0, R0, 0x1, RZ, 0xc0, !PT ;  /* 0x0000000100007812 */ /* 0x000fe800078ec0ff */
[----:B------:R-:W-:Y:S04]  /*55b0*/  ISETP.NE.U32.AND P5, PT, R0, 0x1, PT ;  /* 0x000000010000780c */ /* 0x000fe80003fa5070 */
[----:B------:R-:W-:Y:S01]  /*55c0*/  P2R R110, PR, RZ, 0x20 ;  /* 0x00000020ff6e7803 */ /* 0x000fe20000000000 */
[----:B------:R3:W4:Y:S01]  /*55d0*/  SYNCS.PHASECHK.TRANS64.TRYWAIT P0, [R108+URZ+0xb0], R5 ;  /* 0x0000b0056c0075a7 */ /* 0x00072200080011ff */
[----:B-1----:R-:W-:Y:S01]  /*55e0*/  @P6 SEL R109, RZ, 0x1, !P1 ;  /* 0x00000001ff6d6807 */ /* 0x002fe20004800000 */
[----:B---3--:R-:W-:Y:S06]  /*55f0*/  @!P6 BRA `(.L_x_89) ;  /* 0x0000000000a0e947 */ /* 0x008fec0003800000 */
[----:B------:R-:W-:Y:S01]  /*5600*/  @P5 IMAD R7, R160, 0x2000, R153 ;  /* 0x00002000a0075824 */ /* 0x000fe200078e0299 */
[----:B------:R-:W-:Y:S01]  /*5610*/  ISETP.NE.AND P1, PT, R109, RZ, PT ;  /* 0x000000ff6d00720c */ /* 0x000fe20003f25270 */
[----:B------:R-:W-:Y:S01]  /*5620*/  BSSY B0, `(.L_x_90) ;  /* 0x0000011000007945 */ /* 0x000fe20003800000 */
[----:B------:R-:W-:Y:S01]  /*5630*/  CS2R R102, SRZ ;  /* 0x0000000000667805 */ /* 0x000fe2000001ff00 */
[----:B------:R-:W-:Y:S01]  /*5640*/  @P5 VIADD R2, R7, UR49 ;  /* 0x0000003107025c36 */ /* 0x000fe20008000000 */
[----:B------:R-:W-:Y:S02]  /*5650*/  CS2R R100, SRZ ;  /* 0x0000000000647805 */ /* 0x000fe4000001ff00 */
[----:B------:R-:W-:Y:S02]  /*5660*/  CS2R R90, SRZ ;  /* 0x00000000005a7805 */ /* 0x000fe4000001ff00 */
[----:B------:R-:W-:Y:S01]  /*5670*/  CS2R R88, SRZ ;  /* 0x0000000000587805 */ /* 0x000fe2000001ff00 */
[--C-:B------:R-:W-:Y:S01]  /*5680*/  @P5 IMAD.IADD R6, R165, 0x1, R2.reuse ;  /* 0x00000001a5065824 */ /* 0x100fe200078e0202 */
[----:B------:R-:W-:Y:S01]  /*5690*/  CS2R R94, SRZ ;  /* 0x00000000005e7805 */ /* 0x000fe2000001ff00 */
[--C-:B------:R-:W-:Y:S01]  /*56a0*/  @P5 IMAD.IADD R4, R164, 0x1, R2.reuse ;  /* 0x00000001a4045824 */ /* 0x100fe200078e0202 */
[----:B------:R-:W-:Y:S01]  /*56b0*/  CS2R R92, SRZ ;  /* 0x00000000005c7805 */ /* 0x000fe2000001ff00 */
[----:B------:R-:W-:Y:S01]  /*56c0*/  @P5 IMAD R2, R163, 0x10, R2 ;  /* 0x00000010a3025824 */ /* 0x000fe200078e0202 */
[----:B------:R-:W-:Y:S02]  /*56d0*/  CS2R R98, SRZ ;  /* 0x0000000000627805 */ /* 0x000fe4000001ff00 */
[----:B------:R-:W-:Y:S01]  /*56e0*/  CS2R R96, SRZ ;  /* 0x0000000000607805 */ /* 0x000fe2000001ff00 */
[----:B------:R-:W-:Y:S06]  /*56f0*/  @P1 BRA `(.L_x_91) ;  /* 0x00000000000c1947 */ /* 0x000fec0003800000 */
[----:B------:R-:W-:Y:S04]  /*5700*/  SHF.L.U32 R0, R159, 0x1f, RZ ;  /* 0x0000001f9f007819 */ /* 0x000fe800000006ff */
[----:B------:R-:W1:Y:S02]  /*5710*/  SYNCS.PHASECHK.TRANS64.TRYWAIT P1, [R3+URZ+0x40], R0 ;  /* 0x00004000030075a7 */ /* 0x000e6400080211ff */
[----:B-1----:R-:W-:Y:S05]  /*5720*/  @!P1 BRA `(.L_x_92) ;  /* 0x0000006000609947 */ /* 0x002fea0003800000 */
.L_x_91:
[----:B------:R-:W-:Y:S05]  /*5730*/  BSYNC B0 ;  /* 0x0000000000007941 */ /* 0x000fea0003800000 */
.L_x_90:
[----:B------:R-:W-:Y:S01]  /*5740*/  ISETP.NE.AND P1, PT, R110, RZ, PT ;  /* 0x000000ff6e00720c */ /* 0x000fe20003f25270 */
[----:B-1----:R-:W-:Y:S02]  /*5750*/  VIADD R3, R3, 0x60 ;  /* 0x0000006003037836 */ /* 0x002fe40000000000 */
[----:B------:R-:W-:Y:S02]  /*5760*/  IMAD.U32 R0, RZ, RZ, UR37 ;  /* 0x00000025ff007e24 */ /* 0x000fe4000f8e00ff */
[----:B------:R-:W-:Y:S03]  /*5770*/  VIADD R160, R160, 0x1 ;  /* 0x00000001a0a07836 */ /* 0x000fe60000000000 */
[----:B------:R-:W-:Y:S05]  /*5780*/  PRMT R0, R0, 0x654, R3 ;  /* 0x0000065400007816 */ /* 0x000fea0000000003 */
[----:B------:R1:W3:Y:S04]  /*5790*/  @P1 LDS.128 R100, [R7+UR49+0x200] ;  /* 0x0002003107641984 */ /* 0x0002e80008000c00 */
[----:B------:R1:W1:Y:S04]  /*57a0*/  @P1 LDS.128 R88, [R6+0x200] ;  /* 0x0002000006581984 */ /* 0x0002680000000c00 */
[----:B------:R1:W1:Y:S04]  /*57b0*/  @P1 LDS.128 R92, [R4+0x200] ;  /* 0x00020000045c1984 */ /* 0x0002680000000c00 */
[----:B------:R1:W1:Y:S01]  /*57c0*/  @P1 LDS.128 R96, [R2+0x200] ;  /* 0x0002000002601984 */ /* 0x0002620000000c00 */
[C---:B------:R-:W-:Y:S01]  /*57d0*/  ISETP.NE.AND P1, PT, R160.reuse, 0x4, PT ;  /* 0x00000004a000780c */ /* 0x040fe20003f25270 */
[----:B------:R-:W-:Y:S01]  /*57e0*/  @!PT LDS RZ, [RZ] ;  /* 0x00000000fffff984 */ /* 0x000fe20000000800 */
[----:B------:R-:W-:Y:S01]  /*57f0*/  @!PT LDS RZ, [RZ] ;  /* 0x00000000fffff984 */ /* 0x000fe20000000800 */
[----:B------:R-:W-:Y:S01]  /*5800*/  @!PT LDS RZ, [RZ] ;  /* 0x00000000fffff984 */ /* 0x000fe20000000800 */
[----:B------:R-:W-:Y:S01]  /*5810*/  @!PT LDS RZ, [RZ] ;  /* 0x00000000fffff984 */ /* 0x000fe20000000800 */
[----:B------:R5:W-:Y:S06]  /*5820*/  MEMBAR.ALL.CTA ;  /* 0x0000000000007992 */ /* 0x000bec0000008000 */
[----:B-----5:R-:W5:Y:S01]  /*5830*/  FENCE.VIEW.ASYNC.S ;  /* 0x00000000000073c6 */ /* 0x020f620000000000 */
[----:B------:R-:W-:Y:S01]  /*5840*/  SEL R160, R160, RZ, P1 ;  /* 0x000000ffa0a07207 */ /* 0x000fe20000800000 */
[----:B-----5:R5:W-:Y:S02]  /*5850*/  SYNCS.ARRIVE.TRANS64.RED.A1T0 RZ, [R0+URZ], RZ ;  /* 0x000000ff00ff79a7 */ /* 0x020be400081004ff */
[----:B-----5:R-:W-:Y:S04]  /*5860*/  SEL R0, RZ, 0x1, P1 ;  /* 0x00000001ff007807 */ /* 0x020fe80000800000 */
[----:B---3--:R-:W-:Y:S02]  /*5870*/  LOP3.LUT R159, R159, R0, RZ, 0x3c, !PT ;  /* 0x000000009f9f7212 */ /* 0x008fe400078e3cff */
.L_x_89:
[----:B------:R-:W-:Y:S05]  /*5880*/  BSYNC B1 ;  /* 0x0000000000017941 */ /* 0x000fea0003800000 */
.L_x_88:
[----:B------:R-:W-:Y:S04]  /*5890*/  SHF.R.U32.HI R3, RZ, 0x15, R80 ;  /* 0x00000015ff037819 */ /* 0x000fe80000011650 */
[----:B------:R-:W-:Y:S01]  /*58a0*/  LOP3.LUT P1, RZ, R3, 0x3, R154, 0x48, !PT ;  /* 0x0000000303ff7812 */ /* 0x000fe2000782489a */
[----:B------:R-:W-:Y:S01]  /*58b0*/  @!UPT UIADD3 URZ, UPT, UPT, URZ, URZ, URZ ;  /* 0x000000fffffff290 */ /* 0x000fe2000fffe0ff */
[----:B----4-:R-:W-:Y:S11]  /*58c0*/  @P0 BRA `(.L_x_93) ;  /* 0x0000000000080947 */ /* 0x010ff60003800000 */
[----:B------:R-:W3:Y:S02]  /*58d0*/  SYNCS.PHASECHK.TRANS64.TRYWAIT P0, [R108+URZ+0xb0], R5 ;  /* 0x0000b0056c0075a7 */ /* 0x000ee400080011ff */
[----:B---3--:R-:W-:Y:S05]  /*58e0*/  @!P0 BRA `(.L_x_94) ;  /* 0x0000006000048947 */ /* 0x008fea0003800000 */
.L_x_93:
[----:B------:R-:W-:Y:S05]  /*58f0*/  @!P1 BRA `(.L_x_95) ;  /* 0x0000000000409947 */ /* 0x000fea0003800000 */
[----:B------:R-:W3:Y:S01]  /*5900*/  LDCU.64 UR8, c[0x4][0x78] ;  /* 0x01000f00ff0877ac */ /* 0x000ee20008000a00 */
[----:B------:R-:W-:Y:S01]  /*5910*/  MOV R3, 0x0 ;  /* 0x0000000000037802 */ /* 0x000fe20000000f00 */
[----:B------:R-:W-:Y:S02]  /*5920*/  HFMA2 R12, -RZ, RZ, 0, 5.9604644775390625e-08 ;  /* 0x00000001ff0c7431 */ /* 0x000fe400000001ff */
[----:B------:R-:W-:Y:S02]  /*5930*/  IMAD.MOV.U32 R8, RZ, RZ, 0x192 ;  /* 0x00000192ff087424 */ /* 0x000fe400078e00ff */
[----:B------:R-:W-:Y:S01]  /*5940*/  IMAD.MOV.U32 R13, RZ, RZ, RZ ;  /* 0x000000ffff0d7224 */ /* 0x000fe200078e00ff */
[----:B------:R-:W4:Y:S01]  /*5950*/  LDCU.64 UR6, c[0x4][0x80] ;  /* 0x01001000ff0677ac */ /* 0x000f220008000a00 */
[----:B-1----:R-:W1:Y:S01]  /*5960*/  LDC.64 R2, c[0x4][R3] ;  /* 0x0100000003027b82 */ /* 0x002e620000000a00 */
[----:B------:R-:W5:Y:S01]  /*5970*/  LDCU.64 UR4, c[0x4][0x18] ;  /* 0x01000300ff0477ac */ /* 0x000f620008000a00 */
[----:B---3--:R-:W-:Y:S01]  /*5980*/  MOV R5, UR9 ;  /* 0x0000000900057c02 */ /* 0x008fe20008000f00 */
[----:B------:R-:W-:Y:S01]  /*5990*/  IMAD.U32 R4, RZ, RZ, UR8 ;  /* 0x00000008ff047e24 */ /* 0x000fe2000f8e00ff */
[----:B----4-:R-:W-:Y:S01]  /*59a0*/  MOV R7, UR7 ;  /* 0x0000000700077c02 */ /* 0x010fe20008000f00 */
[----:B------:R-:W-:Y:S01]  /*59b0*/  IMAD.U32 R6, RZ, RZ, UR6 ;  /* 0x00000006ff067e24 */ /* 0x000fe2000f8e00ff */
[----:B-----5:R-:W-:Y:S01]  /*59c0*/  MOV R11, UR5 ;  /* 0x00000005000b7c02 */ /* 0x020fe20008000f00 */
[----:B------:R-:W-:Y:S02]  /*59d0*/  IMAD.U32 R10, RZ, RZ, UR4 ;  /* 0x00000004ff0a7e24 */ /* 0x000fe4000f8e00ff */
[----:B------:R-:W-:Y:S07]  /*59e0*/  LEPC R20, `(.L_x_95) ;  /* 0x000000001014794e */ /* 0x000fee0000000000 */
[----:B-12---:R-:W-:Y:S05]  /*59f0*/  CALL.ABS.NOINC R2 ;  /* 0x0000000002007343 */ /* 0x006fea0003c00000 */
.L_x_95:
[----:B------:R-:W-:Y:S01]  /*5a00*/  SHF.L.U32 R83, R100, 0x10, RZ ;  /* 0x0000001064537819 */ /* 0x000fe200000006ff */
[----:B------:R-:W-:Y:S05]  /*5a10*/  WARPSYNC.ALL ;  /* 0x0000000000007948 */ /* 0x000fea0003800000 */
[----:B------:R-:W-:Y:S01]  /*5a20*/  R2UR UR4, R80 ;  /* 0x00000000500472ca */ /* 0x000fe200000e0000 */
[----:B------:R-:W-:Y:S01]  /*5a30*/  BSSY.RECONVERGENT B0, `(.L_x_96) ;  /* 0x0000121000007945 */ /* 0x000fe20003800200 */
[----:B------:R-:W-:Y:S02]  /*5a40*/  IADD3 R111, PT, PT, R153, UR49, RZ ;  /* 0x00000031996f7c10 */ /* 0x000fe4000fffe0ff */
[----:B------:R-:W-:Y:S02]  /*5a50*/  SHF.L.U32 R116, R163, 0x4, RZ ;  /* 0x00000004a3747819 */ /* 0x000fe400000006ff */
[-C--:B------:R-:W-:Y:S02]  /*5a60*/  IADD3 R172, PT, PT, R165, R111.reuse, RZ ;  /* 0x0000006fa5ac7210 */ /* 0x080fe40007ffe0ff */
[----:B------:R-:W-:Y:S02]  /*5a70*/  IADD3 R171, PT, PT, R164, R111, RZ ;  /* 0x0000006fa4ab7210 */ /* 0x000fe40007ffe0ff */
[----:B------:R-:W-:Y:S02]  /*5a80*/  IADD3 R170, PT, PT, R111, R116, RZ ;  /* 0x000000746faa7210 */ /* 0x000fe40007ffe0ff */
[C---:B------:R-:W-:Y:S01]  /*5a90*/  PRMT R81, R100.reuse, 0x8880, RZ ;  /* 0x0000888064517816 */ /* 0x040fe200000000ff */
[----:B-1-3--:R-:W2:Y:S01]  /*5aa0*/  LDTM.x64 R4, tmem[UR4] ;  /* 0x00000004000479ee */ /* 0x00aea20008340000 */
[----:B------:R-:W-:Y:S02]  /*5ab0*/  SHF.R.S32.HI R83, RZ, 0x18, R83 ;  /* 0x00000018ff537819 */ /* 0x000fe40000011453 */
[----:B------:R-:W-:Y:S02]  /*5ac0*/  SHF.R.S32.HI R86, RZ, 0x18, R101 ;  /* 0x00000018ff567819 */ /* 0x000fe40000011465 */
[----:B------:R-:W-:Y:S02]  /*5ad0*/  SHF.L.U32 R84, R100, 0x8, RZ ;  /* 0x0000000864547819 */ /* 0x000fe400000006ff */
[----:B------:R-:W-:Y:S02]  /*5ae0*/  SHF.L.U32 R85, R101, 0x8, RZ ;  /* 0x0000000865557819 */ /* 0x000fe400000006ff */
[----:B------:R-:W-:Y:S02]  /*5af0*/  SHF.R.S32.HI R84, RZ, 0x18, R84 ;  /* 0x00000018ff547819 */ /* 0x000fe40000011454 */
[----:B------:R-:W-:Y:S02]  /*5b00*/  SHF.R.S32.HI R85, RZ, 0x18, R85 ;  /* 0x00000018ff557819 */ /* 0x000fe40000011455 */
[----:B------:R-:W-:Y:S02]  /*5b10*/  SHF.L.U32 R87, R98, 0x8, RZ ;  /* 0x0000000862577819 */ /* 0x000fe400000006ff */
[----:B------:R-:W-:Y:S02]  /*5b20*/  ISETP.NE.AND P0, PT, R167, RZ, PT ;  /* 0x000000ffa700720c */ /* 0x000fe40003f05270 */
[----:B------:R-:W-:Y:S02]  /*5b30*/  SHF.R.S32.HI R87, RZ, 0x18, R87 ;  /* 0x00000018ff577819 */ /* 0x000fe40000011457 */
[----:B------:R-:W-:Y:S02]  /*5b40*/  ISETP.NE.AND P6, PT, R117, RZ, PT ;  /* 0x000000ff7500720c */ /* 0x000fe40003fc5270 */
[----:B------:R-:W-:Y:S01]  /*5b50*/  LEA R118, R160, UR49, 0x3 ;  /* 0x00000031a0767c11 */ /* 0x000fe2000f8e18ff */
[C---:B--2---:R-:W-:Y:S02]  /*5b60*/  IMAD R0, R78.reuse, R4, RZ ;  /* 0x000000044e007224 */ /* 0x044fe400078e02ff */
[C---:B------:R-:W-:Y:S02]  /*5b70*/  IMAD R2, R78.reuse, R5, RZ ;  /* 0x000000054e027224 */ /* 0x040fe400078e02ff */
[----:B------:R-:W-:Y:S02]  /*5b80*/  IMAD R3, R78, R6, RZ ;  /* 0x000000064e037224 */ /* 0x000fe400078e02ff */
[-C--:B------:R-:W-:Y:S01]  /*5b90*/  IMAD R0, R81, R82.reuse, R0 ;  /* 0x0000005251007224 */ /* 0x080fe200078e0200 */
[----:B------:R-:W-:Y:S01]  /*5ba0*/  SHF.R.S32.HI R81, RZ, 0x18, R100 ;  /* 0x00000018ff517819 */ /* 0x000fe20000011464 */
[-C--:B------:R-:W-:Y:S01]  /*5bb0*/  IMAD R2, R83, R82.reuse, R2 ;  /* 0x0000005253027224 */ /* 0x080fe200078e0202 */
[C---:B------:R-:W-:Y:S01]  /*5bc0*/  PRMT R83, R101.reuse, 0x8880, RZ ;  /* 0x0000888065537816 */ /* 0x040fe200000000ff */
[----:B------:R-:W-:Y:S01]  /*5bd0*/  IMAD R3, R84, R82, R3 ;  /* 0x0000005254037224 */ /* 0x000fe200078e0203 */
[----:B------:R-:W-:Y:S01]  /*5be0*/  SHF.L.U32 R84, R101, 0x10, RZ ;  /* 0x0000001065547819 */ /* 0x000fe200000006ff */
[C---:B------:R-:W-:Y:S01]  /*5bf0*/  IMAD R7, R78.reuse, R7, RZ ;  /* 0x000000074e077224 */ /* 0x040fe200078e02ff */
[----:B------:R-:W-:Y:S01]  /*5c00*/  @P6 SHF.L.U32 R119, R159, 0x1f, RZ ;  /* 0x0000001f9f776819 */ /* 0x000fe200000006ff */
[C---:B------:R-:W-:Y:S01]  /*5c10*/  IMAD R4, R78.reuse, R8, RZ ;  /* 0x000000084e047224 */ /* 0x040fe200078e02ff */
[----:B------:R-:W-:Y:S01]  /*5c20*/  SHF.R.S32.HI R84, RZ, 0x18, R84 ;  /* 0x00000018ff547819 */ /* 0x000fe20000011454 */
[----:B------:R-:W-:Y:S02]  /*5c30*/  IMAD R5, R78, R9, RZ ;  /* 0x000000094e057224 */ /* 0x000fe400078e02ff */
[----:B------:R-:W-:Y:S01]  /*5c40*/  IMAD R7, R81, R82, R7 ;  /* 0x0000005251077224 */ /* 0x000fe200078e0207 */
[----:B------:R-:W-:Y:S01]  /*5c50*/  PRMT R81, R102, 0x8880, RZ ;  /* 0x0000888066517816 */ /* 0x000fe200000000ff */
[----:B------:R-:W-:Y:S02]  /*5c60*/  IMAD R6, R78, R10, RZ ;  /* 0x0000000a4e067224 */ /* 0x000fe400078e02ff */
[-C--:B------:R-:W-:Y:S01]  /*5c70*/  IMAD R4, R83, R82.reuse, R4 ;  /* 0x0000005253047224 */ /* 0x080fe200078e0204 */
[----:B------:R-:W-:Y:S01]  /*5c80*/  I2IP.S8.S32.SAT R105, R7, R3, RZ ;  /* 0x0000000307697239 */ /* 0x000fe200000014ff */
[----:B------:R-:W-:Y:S01]  /*5c90*/  IMAD R5, R84, R82, R5 ;  /* 0x0000005254057224 */ /* 0x000fe200078e0205 */
[----:B------:R-:W-:Y:S01]  /*5ca0*/  SHF.L.U32 R83, R102, 0x10, RZ ;  /* 0x0000001066537819 */ /* 0x000fe200000006ff */
[----:B------:R-:W-:Y:S01]  /*5cb0*/  IMAD R11, R78, R11, RZ ;  /* 0x0000000b4e0b7224 */ /* 0x000fe200078e02ff */
[----:B------:R-:W-:Y:S01]  /*5cc0*/  I2IP.S8.S32.SAT R104, R2, R0, R105 ;  /* 0x0000000002687239 */ /* 0x000fe20000001469 */
[----:B------:R-:W-:Y:S01]  /*5cd0*/  IMAD R6, R85, R82, R6 ;  /* 0x0000005255067224 */ /* 0x000fe200078e0206 */
[----:B------:R-:W-:Y:S01]  /*5ce0*/  SHF.R.S32.HI R83, RZ, 0x18, R83 ;  /* 0x00000018ff537819 */ /* 0x000fe20000011453 */
[----:B------:R-:W-:Y:S01]  /*5cf0*/  IMAD R8, R78, R12, RZ ;  /* 0x0000000c4e087224 */ /* 0x000fe200078e02ff */
[----:B------:R-:W-:Y:S01]  /*5d00*/  SHF.L.U32 R85, R102, 0x8, RZ ;  /* 0x0000000866557819 */ /* 0x000fe200000006ff */
[----:B------:R-:W-:Y:S02]  /*5d10*/  IMAD R9, R78, R13, RZ ;  /* 0x0000000d4e097224 */ /* 0x000fe400078e02ff */
[----:B------:R-:W-:Y:S01]  /*5d20*/  IMAD R11, R86, R82, R11 ;  /* 0x00000052560b7224 */ /* 0x000fe200078e020b */
[----:B------:R-:W-:Y:S01]  /*5d30*/  SHF.R.S32.HI R85, RZ, 0x18, R85 ;  /* 0x00000018ff557819 */ /* 0x000fe20000011455 */
[C---:B------:R-:W-:Y:S01]  /*5d40*/  IMAD R10, R78.reuse, R14, RZ ;  /* 0x0000000e4e0a7224 */ /* 0x040fe200078e02ff */
[----:B------:R-:W-:Y:S01]  /*5d50*/  SHF.R.S32.HI R86, RZ, 0x18, R103 ;  /* 0x00000018ff567819 */ /* 0x000fe20000011467 */
[----:B------:R-:W-:Y:S01]  /*5d60*/  IMAD R8, R81, R82, R8 ;  /* 0x0000005251087224 */ /* 0x000fe200078e0208 */
[----:B------:R-:W-:Y:S01]  /*5d70*/  I2IP.S8.S32.SAT R106, R11, R6, RZ ;  /* 0x000000060b6a7239 */ /* 0x000fe200000014ff */
[----:B------:R-:W-:Y:S01]  /*5d80*/  IMAD R9, R83, R82, R9 ;  /* 0x0000005253097224 */ /* 0x000fe200078e0209 */
[C---:B------:R-:W-:Y:S01]  /*5d90*/  PRMT R83, R103.reuse, 0x8880, RZ ;  /* 0x0000888067537816 */ /* 0x040fe200000000ff */
[----:B------:R-:W-:Y:S01]  /*5da0*/  IMAD.U32 R84, R103, 0x10000, RZ ;  /* 0x0001000067547824 */ /* 0x000fe200078e00ff */
[----:B------:R-:W-:Y:S01]  /*5db0*/  I2IP.S8.S32.SAT R105, R5, R4, R106 ;  /* 0x0000000405697239 */ /* 0x000fe2000000146a */
[C---:B------:R-:W-:Y:S01]  /*5dc0*/  IMAD R15, R78.reuse, R15, RZ ;  /* 0x0000000f4e0f7224 */ /* 0x040fe200078e02ff */
[----:B------:R-:W-:Y:S01]  /*5dd0*/  SHF.R.S32.HI R81, RZ, 0x18, R102 ;  /* 0x00000018ff517819 */ /* 0x000fe20000011466 */
[----:B------:R-:W-:Y:S01]  /*5de0*/  IMAD R10, R85, R82, R10 ;  /* 0x00000052550a7224 */ /* 0x000fe200078e020a */
[----:B------:R-:W-:Y:S01]  /*5df0*/  SHF.R.S32.HI R84, RZ, 0x18, R84 ;  /* 0x00000018ff547819 */ /* 0x000fe20000011454 */
[C---:B------:R-:W-:Y:S01]  /*5e00*/  IMAD R12, R78.reuse, R16, RZ ;  /* 0x000000104e0c7224 */ /* 0x040fe200078e02ff */
[----:B------:R-:W-:Y:S01]  /*5e10*/  SHF.L.U32 R85, R103, 0x8, RZ ;  /* 0x0000000867557819 */ /* 0x000fe200000006ff */
[----:B------:R-:W-:Y:S02]  /*5e20*/  IMAD R13, R78, R17, RZ ;  /* 0x000000114e0d7224 */ /* 0x000fe400078e02ff */
[----:B------:R-:W-:Y:S01]  /*5e30*/  IMAD R15, R81, R82, R15 ;  /* 0x00000052510f7224 */ /* 0x000fe200078e020f */
[----:B------:R-:W-:Y:S01]  /*5e40*/  PRMT R81, R88, 0x8880, RZ ;  /* 0x0000888058517816 */ /* 0x000fe200000000ff */
[----:B------:R-:W-:Y:S01]  /*5e50*/  IMAD R14, R78, R18, RZ ;  /* 0x000000124e0e7224 */ /* 0x000fe200078e02ff */
[----:B------:R-:W-:Y:S01]  /*5e60*/  SHF.R.S32.HI R85, RZ, 0x18, R85 ;  /* 0x00000018ff557819 */ /* 0x000fe20000011455 */
[----:B------:R-:W-:Y:S01]  /*5e70*/  IMAD R12, R83, R82, R12 ;  /* 0x00000052530c7224 */ /* 0x000fe200078e020c */
[----:B------:R-:W-:Y:S01]  /*5e80*/  I2IP.S8.S32.SAT R106, R15, R10, RZ ;  /* 0x0000000a0f6a7239 */ /* 0x000fe200000014ff */
[----:B------:R-:W-:Y:S01]  /*5e90*/  IMAD R13, R84, R82, R13 ;  /* 0x00000052540d7224 */ /* 0x000fe200078e020d */
[----:B------:R-:W-:Y:S01]  /*5ea0*/  SHF.L.U32 R83, R88, 0x10, RZ ;  /* 0x0000001058537819 */ /* 0x000fe200000006ff */
[C---:B------:R-:W-:Y:S01]  /*5eb0*/  IMAD R19, R78.reuse, R19, RZ ;  /* 0x000000134e137224 */ /* 0x040fe200078e02ff */
[----:B------:R-:W-:Y:S01]  /*5ec0*/  I2IP.S8.S32.SAT R106, R9, R8, R106 ;  /* 0x00000008096a7239 */ /* 0x000fe2000000146a */
[----:B------:R-:W-:Y:S01]  /*5ed0*/  IMAD R14, R85, R82, R14 ;  /* 0x00000052550e7224 */ /* 0x000fe200078e020e */
[----:B------:R-:W-:Y:S01]  /*5ee0*/  SHF.R.S32.HI R83, RZ, 0x18, R83 ;  /* 0x00000018ff537819 */ /* 0x000fe20000011453 */
[C---:B------:R-:W-:Y:S01]  /*5ef0*/  IMAD R16, R78.reuse, R20, RZ ;  /* 0x000000144e107224 */ /* 0x040fe200078e02ff */
[----:B------:R-:W-:Y:S01]  /*5f00*/  SHF.L.U32 R84, R89, 0x10, RZ ;  /* 0x0000001059547819 */ /* 0x000fe200000006ff */
[----:B------:R-:W-:Y:S01]  /*5f10*/  IMAD R17, R78, R21, RZ ;  /* 0x000000154e117224 */ /* 0x000fe200078e02ff */
[----:B------:R-:W-:Y:S01]  /*5f20*/  SHF.L.U32 R85, R88, 0x8, RZ ;  /* 0x0000000858557819 */ /* 0x000fe200000006ff */
[----:B------:R-:W-:Y:S01]  /*5f30*/  IMAD R19, R86, R82, R19 ;  /* 0x0000005256137224 */ /* 0x000fe200078e0213 */
[----:B------:R-:W-:Y:S01]  /*5f40*/  SHF.R.S32.HI R84, RZ, 0x18, R84 ;  /* 0x00000018ff547819 */ /* 0x000fe20000011454 */
[C---:B------:R-:W-:Y:S01]  /*5f50*/  IMAD R18, R78.reuse, R22, RZ ;  /* 0x000000164e127224 */ /* 0x040fe200078e02ff */
[----:B------:R-:W-:Y:S01]  /*5f60*/  SHF.R.S32.HI R85, RZ, 0x18, R85 ;  /* 0x00000018ff557819 */ /* 0x000fe20000011455 */
[----:B------:R-:W-:Y:S01]  /*5f70*/  IMAD R16, R81, R82, R16 ;  /* 0x0000005251107224 */ /* 0x000fe200078e0210 */
[----:B------:R-:W-:Y:S01]  /*5f80*/  I2IP.S8.S32.SAT R107, R19, R14, RZ ;  /* 0x0000000e136b7239 */ /* 0x000fe200000014ff */
[-C--:B------:R-:W-:Y:S01]  /*5f90*/  IMAD R17, R83, R82.reuse, R17 ;  /* 0x0000005253117224 */ /* 0x080fe200078e0211 */
[----:B------:R-:W-:Y:S01]  /*5fa0*/  PRMT R83, R89, 0x8880, RZ ;  /* 0x0000888059537816 */ /* 0x000fe200000000ff */
[C---:B------:R-:W-:Y:S01]  /*5fb0*/  IMAD R23, R78.reuse, R23, RZ ;  /* 0x000000174e177224 */ /* 0x040fe200078e02ff */
[----:B------:R-:W-:Y:S01]  /*5fc0*/  SHF.R.S32.HI R81, RZ, 0x18, R88 ;  /* 0x00000018ff517819 */ /* 0x000fe20000011458 */
[----:B------:R-:W-:Y:S01]  /*5fd0*/  IMAD R18, R85, R82, R18 ;  /* 0x0000005255127224 */ /* 0x000fe200078e0212 */
[----:B------:R-:W-:Y:S01]  /*5fe0*/  SHF.L.U32 R85, R89, 0x8, RZ ;  /* 0x0000000859557819 */ /* 0x000fe200000006ff */
[C---:B------:R-:W-:Y:S01]  /*5ff0*/  IMAD R20, R78.reuse, R24, RZ ;  /* 0x000000184e147224 */ /* 0x040fe200078e02ff */
[----:B------:R-:W-:Y:S01]  /*6000*/  I2IP.S8.S32.SAT R107, R13, R12, R107 ;  /* 0x0000000c0d6b7239 */ /* 0x000fe2000000146b */
[----:B------:R-:W-:Y:S01]  /*6010*/  IMAD R21, R78, R25, RZ ;  /* 0x000000194e157224 */ /* 0x000fe200078e02ff */
[----:B------:R-:W-:Y:S01]  /*6020*/  SHF.R.S32.HI R85, RZ, 0x18, R85 ;  /* 0x00000018ff557819 */ /* 0x000fe20000011455 */
[----:B------:R-:W-:Y:S01]  /*6030*/  IMAD R23, R81, R82, R23 ;  /* 0x0000005251177224 */ /* 0x000fe200078e0217 */
[----:B------:R-:W-:Y:S01]  /*6040*/  PRMT R81, R90, 0x8880, RZ ;  /* 0x000088805a517816 */ /* 0x000fe200000000ff */
[----:B------:R-:W-:Y:S01]  /*6050*/  IMAD R22, R78, R26, RZ ;  /* 0x0000001a4e167224 */ /* 0x000fe200078e02ff */
[----:B------:R1:W-:Y:S01]  /*6060*/  STS.128 [R153+UR49+0x8200], R104 ;  /* 0x0082006899007988 */ /* 0x0003e20008000c31 */
[----:B------:R-:W-:Y:S01]  /*6070*/  IMAD R20, R83, R82, R20 ;  /* 0x0000005253147224 */ /* 0x000fe200078e0214 */
[----:B------:R-:W-:Y:S01]  /*6080*/  I2IP.S8.S32.SAT R112, R23, R18, RZ ;  /* 0x0000001217707239 */ /* 0x000fe200000014ff */
[----:B------:R-:W-:Y:S01]  /*6090*/  IMAD R21, R84, R82, R21 ;  /* 0x0000005254157224 */ /* 0x000fe200078e0215 */
[----:B------:R-:W-:Y:S01]  /*60a0*/  SHF.R.S32.HI R86, RZ, 0x18, R89 ;  /* 0x00000018ff567819 */ /* 0x000fe20000011459 */
[----:B------:R-:W-:Y:S01]  /*60b0*/  IMAD.U32 R83, R90, 0x10000, RZ ;  /* 0x000100005a537824 */ /* 0x000fe200078e00ff */
[----:B------:R-:W-:Y:S01]  /*60c0*/  I2IP.S8.S32.SAT R112, R17, R16, R112 ;  /* 0x0000001011707239 */ /* 0x000fe20000001470 */
[----:B------:R-:W-:Y:S01]  /*60d0*/  IMAD R27, R78, R27, RZ ;  /* 0x0000001b4e1b7224 */ /* 0x000fe200078e02ff */
[----:B------:R-:W-:Y:S01]  /*60e0*/  SHF.L.U32 R84, R91, 0x10, RZ ;  /* 0x000000105b547819 */ /* 0x000fe200000006ff */
[----:B------:R-:W-:Y:S01]  /*60f0*/  IMAD R22, R85, R82, R22 ;  /* 0x0000005255167224 */ /* 0x000fe200078e0216 */
[----:B------:R-:W-:Y:S01]  /*6100*/  SHF.L.U32 R85, R90, 0x8, RZ ;  /* 0x000000085a557819 */ /* 0x000fe200000006ff */
[C---:B------:R-:W-:Y:S01]  /*6110*/  IMAD R24, R78.reuse, R28, RZ ;  /* 0x0000001c4e187224 */ /* 0x040fe200078e02ff */
[----:B------:R-:W-:Y:S01]  /*6120*/  SHF.R.S32.HI R83, RZ, 0x18, R83 ;  /* 0x00000018ff537819 */ /* 0x000fe20000011453 */
[----:B------:R-:W-:Y:S01]  /*6130*/  IMAD R25, R78, R29, RZ ;  /* 0x0000001d4e197224 */ /* 0x000fe200078e02ff */
[----:B------:R-:W-:Y:S01]  /*6140*/  SHF.R.S32.HI R84, RZ, 0x18, R84 ;  /* 0x00000018ff547819 */ /* 0x000fe20000011454 */
[----:B------:R-:W-:Y:S01]  /*6150*/  IMAD R27, R86, R82, R27 ;  /* 0x00000052561b7224 */ /* 0x000fe200078e021b */
[----:B------:R-:W-:Y:S01]  /*6160*/  SHF.R.S32.HI R85, RZ, 0x18, R85 ;  /* 0x00000018ff557819 */ /* 0x000fe20000011455 */
[C---:B------:R-:W-:Y:S01]  /*6170*/  IMAD R26, R78.reuse, R30, RZ ;  /* 0x0000001e4e1a7224 */ /* 0x040fe200078e02ff */
[----:B------:R-:W-:Y:S01]  /*6180*/  SHF.R.S32.HI R86, RZ, 0x18, R91 ;  /* 0x00000018ff567819 */ /* 0x000fe2000001145b */
[----:B------:R-:W-:Y:S01]  /*6190*/  IMAD R24, R81, R82, R24 ;  /* 0x0000005251187224 */ /* 0x000fe200078e0218 */
[----:B------:R-:W-:Y:S01]  /*61a0*/  I2IP.S8.S32.SAT R113, R27, R22, RZ ;  /* 0x000000161b717239 */ /* 0x000fe200000014ff */
[----:B------:R-:W-:Y:S01]  /*61b0*/  IMAD R25, R83, R82, R25 ;  /* 0x0000005253197224 */ /* 0x000fe200078e0219 */
[----:B------:R-:W-:Y:S01]  /*61c0*/  SHF.R.S32.HI R81, RZ, 0x18, R90 ;  /* 0x00000018ff517819 */ /* 0x000fe2000001145a */
[C---:B------:R-:W-:Y:S01]  /*61d0*/  IMAD R31, R78.reuse, R31, RZ ;  /* 0x0000001f4e1f7224 */ /* 0x040fe200078e02ff */
[----:B------:R-:W-:Y:S01]  /*61e0*/  I2IP.S8.S32.SAT R113, R21, R20, R113 ;  /* 0x0000001415717239 */ /* 0x000fe20000001471 */
[----:B------:R-:W-:Y:S01]  /*61f0*/  IMAD R26, R85, R82, R26 ;  /* 0x00000052551a7224 */ /* 0x000fe200078e021a */
[C---:B------:R-:W-:Y:S01]  /*6200*/  PRMT R83, R91.reuse, 0x8880, RZ ;  /* 0x000088805b537816 */ /* 0x040fe200000000ff */
[C---:B------:R-:W-:Y:S01]  /*6210*/  IMAD R28, R78.reuse, R32, RZ ;  /* 0x000000204e1c7224 */ /* 0x040fe200078e02ff */
[----:B------:R-:W-:Y:S01]  /*6220*/  SHF.L.U32 R85, R91, 0x8, RZ ;  /* 0x000000085b557819 */ /* 0x000fe200000006ff */
[C---:B------:R-:W-:Y:S02]  /*6230*/  IMAD R29, R78.reuse, R33, RZ ;  /* 0x000000214e1d7224 */ /* 0x040fe400078e02ff */
[----:B------:R-:W-:Y:S01]  /*6240*/  IMAD R31, R81, R82, R31 ;  /* 0x00000052511f7224 */ /* 0x000fe200078e021f */
[----:B------:R-:W-:Y:S01]  /*6250*/  SHF.R.S32.HI R85, RZ, 0x18, R85 ;  /* 0x00000018ff557819 */ /* 0x000fe20000011455 */
[----:B------:R-:W-:Y:S01]  /*6260*/  IMAD R30, R78, R34, RZ ;  /* 0x000000224e1e7224 */ /* 0x000fe200078e02ff */
[----:B------:R-:W-:Y:S01]  /*6270*/  PRMT R81, R92, 0x8880, RZ ;  /* 0x000088805c517816 */ /* 0x000fe200000000ff */
[----:B------:R-:W-:Y:S01]  /*6280*/  IMAD R28, R83, R82, R28 ;  /* 0x00000052531c7224 */ /* 0x000fe200078e021c */
[----:B------:R-:W-:Y:S01]  /*6290*/  I2IP.S8.S32.SAT R114, R31, R26, RZ ;  /* 0x0000001a1f727239 */ /* 0x000fe200000014ff */
[----:B------:R-:W-:Y:S01]  /*62a0*/  IMAD R29, R84, R82, R29 ;  /* 0x00000052541d7224 */ /* 0x000fe200078e021d */
[----:B------:R-:W-:Y:S01]  /*62b0*/  SHF.L.U32 R83, R92, 0x10, RZ ;  /* 0x000000105c537819 */ /* 0x000fe200000006ff */
[----:B------:R-:W-:Y:S01]  /*62c0*/  IMAD R35, R78, R35, RZ ;  /* 0x000000234e237224 */ /* 0x000fe200078e02ff */
[----:B------:R-:W-:Y:S01]  /*62d0*/  I2IP.S8.S32.SAT R114, R25, R24, R114 ;  /* 0x0000001819727239 */ /* 0x000fe20000001472 */
[----:B------:R-:W-:Y:S01]  /*62e0*/  IMAD R30, R85, R82, R30 ;  /* 0x00000052551e7224 */ /* 0x000fe200078e021e */
[----:B------:R-:W-:Y:S01]  /*62f0*/  SHF.L.U32 R85, R92, 0x8, RZ ;  /* 0x000000085c557819 */ /* 0x000fe200000006ff */
[C---:B------:R-:W-:Y:S01]  /*6300*/  IMAD R32, R78.reuse, R36, RZ ;  /* 0x000000244e207224 */ /* 0x040fe200078e02ff */
[----:B------:R-:W-:Y:S01]  /*6310*/  SHF.R.S32.HI R83, RZ, 0x18, R83 ;  /* 0x00000018ff537819 */ /* 0x000fe20000011453 */
[----:B------:R-:W-:Y:S01]  /*6320*/  IMAD R33, R78, R37, RZ ;  /* 0x000000254e217224 */ /* 0x000fe200078e02ff */
[----:B------:R-:W-:Y:S01]  /*6330*/  SHF.R.S32.HI R85, RZ, 0x18, R85 ;  /* 0x00000018ff557819 */ /* 0x000fe20000011455 */
[----:B------:R-:W-:Y:S01]  /*6340*/  IMAD R35, R86, R82, R35 ;  /* 0x0000005256237224 */ /* 0x000fe200078e0223 */
[----:B------:R-:W-:Y:S01]  /*6350*/  PRMT R84, R93, 0x8880, RZ ;  /* 0x000088805d547816 */ /* 0x000fe200000000ff */
[----:B------:R-:W-:Y:S01]  /*6360*/  IMAD R34, R78, R38, RZ ;  /* 0x000000264e227224 */ /* 0x000fe200078e02ff */
[----:B------:R-:W-:Y:S01]  /*6370*/  SHF.L.U32 R86, R96, 0x10, RZ ;  /* 0x0000001060567819 */ /* 0x000fe200000006ff */
[----:B------:R-:W-:Y:S01]  /*6380*/  IMAD R32, R81, R82, R32 ;  /* 0x0000005251207224 */ /* 0x000fe200078e0220 */
[----:B------:R-:W-:Y:S01]  /*6390*/  SHF.R.S32.HI R81, RZ, 0x18, R92 ;  /* 0x00000018ff517819 */ /* 0x000fe2000001145c */
[C---:B------:R-:W-:Y:S01]  /*63a0*/  IMAD R39, R78.reuse, R39, RZ ;  /* 0x000000274e277224 */ /* 0x040fe200078e02ff */
[----:B------:R-:W-:Y:S01]  /*63b0*/  I2IP.S8.S32.SAT R115, R35, R30, RZ ;  /* 0x0000001e23737239 */ /* 0x000fe200000014ff */
[-C--:B------:R-:W-:Y:S02]  /*63c0*/  IMAD R33, R83, R82.reuse, R33 ;  /* 0x0000005253217224 */ /* 0x080fe400078e0221 */
[----:B------:R-:W-:Y:S01]  /*63d0*/  IMAD R34, R85, R82, R34 ;  /* 0x0000005255227224 */ /* 0x000fe200078e0222 */
[----:B------:R-:W-:Y:S01]  /*63e0*/  I2IP.S8.S32.SAT R115, R29, R28, R115 ;  /* 0x0000001c1d737239 */ /* 0x000fe20000001473 */
[C---:B------:R-:W-:Y:S01]  /*63f0*/  IMAD.U32 R83, R93.reuse, 0x10000, RZ ;  /* 0x000100005d537824 */ /* 0x040fe200078e00ff */
[----:B------:R-:W-:Y:S01]  /*6400*/  SHF.L.U32 R85, R93, 0x8, RZ ;  /* 0x000000085d557819 */ /* 0x000fe200000006ff */
[----:B------:R-:W-:Y:S01]  /*6410*/  IMAD R39, R81, R82, R39 ;  /* 0x0000005251277224 */ /* 0x000fe200078e0227 */
[----:B------:R-:W-:Y:S01]  /*6420*/  MOV R81, R84 ;  /* 0x0000005400517202 */ /* 0x000fe20000000f00 */
[C---:B------:R-:W-:Y:S01]  /*6430*/  IMAD R36, R78.reuse, R40, RZ ;  /* 0x000000284e247224 */ /* 0x040fe200078e02ff */
[----:B------:R-:W-:Y:S01]  /*6440*/  SHF.R.S32.HI R83, RZ, 0x18, R83 ;  /* 0x00000018ff537819 */ /* 0x000fe20000011453 */
[C---:B------:R-:W-:Y:S01]  /*6450*/  IMAD R37, R78.reuse, R41, RZ ;  /* 0x000000294e257224 */ /* 0x040fe200078e02ff */
[----:B------:R-:W-:Y:S01]  /*6460*/  SHF.R.S32.HI R85, RZ, 0x18, R85 ;  /* 0x00000018ff557819 */ /* 0x000fe20000011455 */
[C---:B------:R-:W-:Y:S01]  /*6470*/  IMAD R38, R78.reuse, R42, RZ ;  /* 0x0000002a4e267224 */ /* 0x040fe200078e02ff */
[----:B------:R1:W-:Y:S01]  /*6480*/  STS.128 [R172+0x8200], R112 ;  /* 0x00820070ac007388 */ /* 0x0003e20000000c00 */
[----:B------:R-:W-:Y:S01]  /*6490*/  IMAD R36, R81, R82, R36 ;  /* 0x0000005251247224 */ /* 0x000fe200078e0224 */
[----:B------:R-:W-:Y:S01]  /*64a0*/  I2IP.S8.S32.SAT R120, R39, R34, RZ ;  /* 0x0000002227787239 */ /* 0x000fe200000014ff */
[-C--:B------:R-:W-:Y:S01]  /*64b0*/  IMAD R37, R83, R82.reuse, R37 ;  /* 0x0000005253257224 */ /* 0x080fe200078e0225 */
[----:B------:R-:W-:Y:S01]  /*64c0*/  SHF.R.S32.HI R84, RZ, 0x18, R93 ;  /* 0x00000018ff547819 */ /* 0x000fe2000001145d */
[----:B------:R-:W-:Y:S01]  /*64d0*/  IMAD R43, R78, R43, RZ ;  /* 0x0000002b4e2b7224 */ /* 0x000fe200078e02ff */
[C---:B------:R-:W-:Y:S01]  /*64e0*/  SHF.L.U32 R83, R94.reuse, 0x10, RZ ;  /* 0x000000105e537819 */ /* 0x040fe200000006ff */
[----:B------:R-:W-:Y:S01]  /*64f0*/  IMAD R38, R85, R82, R38 ;  /* 0x0000005255267224 */ /* 0x000fe200078e0226 */
[----:B------:R-:W-:Y:S01]  /*6500*/  PRMT R81, R94, 0x8880, RZ ;  /* 0x000088805e517816 */ /* 0x000fe200000000ff */
[----:B------:R-:W-:Y:S01]  /*6510*/  IMAD R40, R78, R44, RZ ;  /* 0x0000002c4e287224 */ /* 0x000fe200078e02ff */
[----:B------:R-:W-:Y:S01]  /*6520*/  SHF.L.U32 R85, R94, 0x8, RZ ;  /* 0x000000085e557819 */ /* 0x000fe200000006ff */
[----:B------:R-:W-:Y:S01]  /*6530*/  IMAD R41, R78, R45, RZ ;  /* 0x0000002d4e297224 */ /* 0x000fe200078e02ff */
[----:B------:R-:W-:Y:S01]  /*6540*/  SHF.R.S32.HI R83, RZ, 0x18, R83 ;  /* 0x00000018ff537819 */ /* 0x000fe20000011453 */
[----:B------:R-:W-:Y:S01]  /*6550*/  IMAD R43, R84, R82, R43 ;  /* 0x00000052542b7224 */ /* 0x000fe200078e022b */
[----:B------:R-:W-:Y:S01]  /*6560*/  SHF.R.S32.HI R85, RZ, 0x18, R85 ;  /* 0x00000018ff557819 */ /* 0x000fe20000011455 */
[C---:B------:R-:W-:Y:S01]  /*6570*/  IMAD R42, R78.reuse, R46, RZ ;  /* 0x0000002e4e2a7224 */ /* 0x040fe200078e02ff */
[----:B------:R-:W-:Y:S01]  /*6580*/  I2IP.S8.S32.SAT R120, R33, R32, R120 ;  /* 0x0000002021787239 */ /* 0x000fe20000001478 */
[----:B------:R-:W-:Y:S01]  /*6590*/  IMAD R40, R81, R82, R40 ;  /* 0x0000005251287224 */ /* 0x000fe200078e0228 */
[----:B------:R-:W-:Y:S01]  /*65a0*/  SHF.R.S32.HI R84, RZ, 0x18, R94 ;  /* 0x00000018ff547819 */ /* 0x000fe2000001145e */
[----:B------:R-:W-:Y:S01]  /*65b0*/  IMAD R47, R78, R47, RZ ;  /* 0x0000002f4e2f7224 */ /* 0x000fe200078e02ff */
[----:B------:R-:W-:Y:S01]  /*65c0*/  I2IP.S8.S32.SAT R121, R43, R38, RZ ;  /* 0x000000262b797239 */ /* 0x000fe200000014ff */
[-C--:B------:R-:W-:Y:S01]  /*65d0*/  IMAD R41, R83, R82.reuse, R41 ;  /* 0x0000005253297224 */ /* 0x080fe200078e0229 */
[----:B------:R-:W-:Y:S01]  /*65e0*/  PRMT R81, R95, 0x8880, RZ ;  /* 0x000088805f517816 */ /* 0x000fe200000000ff */
[-C--:B------:R-:W-:Y:S01]  /*65f0*/  IMAD R42, R85, R82.reuse, R42 ;  /* 0x00000052552a7224 */ /* 0x080fe200078e022a */
[----:B------:R-:W-:Y:S01]  /*6600*/  SHF.L.U32 R83, R95, 0x10, RZ ;  /* 0x000000105f537819 */ /* 0x000fe200000006ff */
[----:B------:R-:W-:Y:S01]  /*6610*/  IMAD R47, R84, R82, R47 ;  /* 0x00000052542f7224 */ /* 0x000fe200078e022f */
[----:B------:R-:W-:Y:S01]  /*6620*/  I2IP.S8.S32.SAT R121, R37, R36, R121 ;  /* 0x0000002425797239 */ /* 0x000fe20000001479 */
[C---:B------:R-:W-:Y:S01]  /*6630*/  IMAD R44, R78.reuse, R48, RZ ;  /* 0x000000304e2c7224 */ /* 0x040fe200078e02ff */
[----:B------:R-:W-:Y:S01]  /*6640*/  SHF.R.S32.HI R83, RZ, 0x18, R83 ;  /* 0x00000018ff537819 */ /* 0x000fe20000011453 */
[----:B------:R-:W-:Y:S01]  /*6650*/  IMAD.SHL.U32 R84, R95, 0x100, RZ ;  /* 0x000001005f547824 */ /* 0x000fe200078e00ff */
[----:B------:R-:W-:Y:S01]  /*6660*/  I2IP.S8.S32.SAT R122, R47, R42, RZ ;  /* 0x0000002a2f7a7239 */ /* 0x000fe200000014ff */
[----:B------:R-:W-:Y:S01]  /*6670*/  IMAD R45, R78, R49, RZ ;  /* 0x000000314e2d7224 */ /* 0x000fe200078e02ff */
[----:B------:R-:W-:Y:S01]  /*6680*/  PRMT R85, R96, 0x8880, RZ ;  /* 0x0000888060557816 */ /* 0x000fe200000000ff */
[----:B------:R-:W-:Y:S01]  /*6690*/  IMAD R44, R81, R82, R44 ;  /* 0x00000052512c7224 */ /* 0x000fe200078e022c */
[----:B------:R-:W-:Y:S01]  /*66a0*/  SHF.R.S32.HI R81, RZ, 0x18, R84 ;  /* 0x00000018ff517819 */ /* 0x000fe20000011454 */
[C---:B------:R-:W-:Y:S01]  /*66b0*/  IMAD R46, R78.reuse, R50, RZ ;  /* 0x000000324e2e7224 */ /* 0x040fe200078e02ff */
[----:B------:R-:W-:Y:S01]  /*66c0*/  I2IP.S8.S32.SAT R122, R41, R40, R122 ;  /* 0x00000028297a7239 */ /* 0x000fe2000000147a */
[----:B------:R-:W-:Y:S01]  /*66d0*/  IMAD R45, R83, R82, R45 ;  /* 0x00000052532d7224 */ /* 0x000fe200078e022d */
[----:B------:R-:W-:Y:S01]  /*66e0*/  SHF.R.S32.HI R83, RZ, 0x18, R95 ;  /* 0x00000018ff537819 */ /* 0x000fe2000001145f */
[----:B------:R-:W-:Y:S01]  /*66f0*/  IMAD R51, R78, R51, RZ ;  /* 0x000000334e337224 */ /* 0x000fe200078e02ff */
[----:B------:R-:W-:Y:S01]  /*6700*/  SHF.L.U32 R84, R96, 0x8, RZ ;  /* 0x0000000860547819 */ /* 0x000fe200000006ff */
[C---:B------:R-:W-:Y:S02]  /*6710*/  IMAD R48, R78.reuse, R52, RZ ;  /* 0x000000344e307224 */ /* 0x040fe400078e02ff */
[-C--:B------:R-:W-:Y:S01]  /*6720*/  IMAD R46, R81, R82.reuse, R46 ;  /* 0x00000052512e7224 */ /* 0x080fe200078e022e */
[----:B------:R-:W-:Y:S01]  /*6730*/  SHF.R.S32.HI R81, RZ, 0x18, R86 ;  /* 0x00000018ff517819 */ /* 0x000fe20000011456 */
[C---:B------:R-:W-:Y:S01]  /*6740*/  IMAD R49, R78.reuse, R53, RZ ;  /* 0x000000354e317224 */ /* 0x040fe200078e02ff */
[----:B------:R-:W-:Y:S01]  /*6750*/  SHF.R.S32.HI R86, RZ, 0x18, R99 ;  /* 0x00000018ff567819 */ /* 0x000fe20000011463 */
[----:B------:R-:W-:Y:S01]  /*6760*/  IMAD R51, R83, R82, R51 ;  /* 0x0000005253337224 */ /* 0x000fe200078e0233 */
[----:B------:R-:W-:Y:S01]  /*6770*/  SHF.R.S32.HI R83, RZ, 0x18, R84 ;  /* 0x00000018ff537819 */ /* 0x000fe20000011454 */
[C---:B------:R-:W-:Y:S01]  /*6780*/  IMAD R50, R78.reuse, R54, RZ ;  /* 0x000000364e327224 */ /* 0x040fe200078e02ff */
[----:B------:R-:W-:Y:S01]  /*6790*/  SHF.R.S32.HI R84, RZ, 0x18, R96 ;  /* 0x00000018ff547819 */ /* 0x000fe20000011460 */
[----:B------:R-:W-:Y:S01]  /*67a0*/  IMAD R48, R85, R82, R48 ;  /* 0x0000005255307224 */ /* 0x000fe200078e0230 */
[----:B------:R-:W-:Y:S01]  /*67b0*/  I2IP.S8.S32.SAT R123, R51, R46, RZ ;  /* 0x0000002e337b7239 */ /* 0x000fe200000014ff */
[C---:B------:R-:W-:Y:S01]  /*67c0*/  IMAD R55, R78.reuse, R55, RZ ;  /* 0x000000374e377224 */ /* 0x040fe200078e02ff */
[----:B------:R-:W-:Y:S01]  /*67d0*/  SHF.L.U32 R85, R97, 0x10, RZ ;  /* 0x0000001061557819 */ /* 0x000fe200000006ff */
[----:B------:R-:W-:Y:S01]  /*67e0*/  IMAD R49, R81, R82, R49 ;  /* 0x0000005251317224 */ /* 0x000fe200078e0231 */
[----:B------:R-:W-:Y:S01]  /*67f0*/  PRMT R81, R97, 0x8880, RZ ;  /* 0x0000888061517816 */ /* 0x000fe200000000ff */
[----:B------:R-:W-:Y:S01]  /*6800*/  IMAD R52, R78, R56, RZ ;  /* 0x000000384e347224 */ /* 0x000fe200078e02ff */
[----:B------:R-:W-:Y:S01]  /*6810*/  I2IP.S8.S32.SAT R123, R45, R44, R123 ;  /* 0x0000002c2d7b7239 */ /* 0x000fe2000000147b */
[-C--:B------:R-:W-:Y:S01]  /*6820*/  IMAD R50, R83, R82.reuse, R50 ;  /* 0x0000005253327224 */ /* 0x080fe200078e0232 */
[----:B------:R-:W-:Y:S01]  /*6830*/  SHF.R.S32.HI R83, RZ, 0x18, R85 ;  /* 0x00000018ff537819 */ /* 0x000fe20000011455 */
[-C--:B------:R-:W-:Y:S01]  /*6840*/  IMAD R55, R84, R82.reuse, R55 ;  /* 0x0000005254377224 */ /* 0x080fe200078e0237 */
[----:B------:R-:W-:Y:S01]  /*6850*/  PRMT R85, R98, 0x8880, RZ ;  /* 0x0000888062557816 */ /* 0x000fe200000000ff */
[----:B------:R-:W-:Y:S01]  /*6860*/  IMAD R52, R81, R82, R52 ;  /* 0x0000005251347224 */ /* 0x000fe200078e0234 */
[----:B------:R-:W-:Y:S01]  /*6870*/  SHF.L.U32 R81, R97, 0x8, RZ ;  /* 0x0000000861517819 */ /* 0x000fe200000006ff */
[C---:B------:R-:W-:Y:S01]  /*6880*/  IMAD R53, R78.reuse, R57, RZ ;  /* 0x000000394e357224 */ /* 0x040fe200078e02ff */
[----:B------:R1:W-:Y:S01]  /*6890*/  STS.128 [R171+0x8200], R120 ;  /* 0x00820078ab007388 */ /* 0x0003e20000000c00 */
[----:B------:R-:W-:Y:S01]  /*68a0*/  IMAD R54, R78, R58, RZ ;  /* 0x0000003a4e367224 */ /* 0x000fe200078e02ff */
[----:B------:R-:W-:Y:S01]  /*68b0*/  SHF.R.S32.HI R81, RZ, 0x18, R81 ;  /* 0x00000018ff517819 */ /* 0x000fe20000011451 */
[----:B------:R-:W-:Y:S01]  /*68c0*/  IMAD R53, R83, R82, R53 ;  /* 0x0000005253357224 */ /* 0x000fe200078e0235 */
[----:B------:R-:W-:Y:S01]  /*68d0*/  SHF.L.U32 R84, R98, 0x10, RZ ;  /* 0x0000001062547819 */ /* 0x000fe200000006ff */
[C---:B------:R-:W-:Y:S01]  /*68e0*/  IMAD R59, R78.reuse, R59, RZ ;  /* 0x0000003b4e3b7224 */ /* 0x040fe200078e02ff */
[----:B------:R-:W-:Y:S01]  /*68f0*/  SHF.R.S32.HI R83, RZ, 0x18, R97 ;  /* 0x00000018ff537819 */ /* 0x000fe20000011461 */
[C---:B------:R-:W-:Y:S01]  /*6900*/  IMAD R56, R78.reuse, R60, RZ ;  /* 0x0000003c4e387224 */ /* 0x040fe200078e02ff */
[----:B------:R-:W-:Y:S01]  /*6910*/  I2IP.S8.S32.SAT R124, R55, R50, RZ ;  /* 0x00000032377c7239 */ /* 0x000fe200000014ff */
[----:B------:R-:W-:Y:S01]  /*6920*/  IMAD R54, R81, R82, R54 ;  /* 0x0000005251367224 */ /* 0x000fe200078e0236 */
[----:B------:R-:W-:Y:S01]  /*6930*/  SHF.R.S32.HI R84, RZ, 0x18, R84 ;  /* 0x00000018ff547819 */ /* 0x000fe20000011454 */
[----:B------:R-:W-:Y:S01]  /*6940*/  IMAD R57, R78, R61, RZ ;  /* 0x0000003d4e397224 */ /* 0x000fe200078e02ff */
[----:B------:R-:W-:Y:S01]  /*6950*/  I2IP.S8.S32.SAT R124, R49, R48, R124 ;  /* 0x00000030317c7239 */ /* 0x000fe2000000147c */
[-C--:B------:R-:W-:Y:S01]  /*6960*/  IMAD R59, R83, R82.reuse, R59 ;  /* 0x00000052533b7224 */ /* 0x080fe200078e023b */
[----:B------:R-:W-:Y:S01]  /*6970*/  PRMT R83, R99, 0x8880, RZ ;  /* 0x0000888063537816 */ /* 0x000fe200000000ff */
[-C--:B------:R-:W-:Y:S01]  /*6980*/  IMAD R56, R85, R82.reuse, R56 ;  /* 0x0000005255387224 */ /* 0x080fe200078e0238 */
[----:B------:R-:W-:Y:S01]  /*6990*/  SHF.R.S32.HI R81, RZ, 0x18, R98 ;  /* 0x00000018ff517819 */ /* 0x000fe20000011462 */
[----:B------:R-:W-:Y:S01]  /*69a0*/  IMAD R57, R84, R82, R57 ;  /* 0x0000005254397224 */ /* 0x000fe200078e0239 */
[----:B------:R-:W-:Y:S01]  /*69b0*/  I2IP.S8.S32.SAT R125, R59, R54, RZ ;  /* 0x000000363b7d7239 */ /* 0x000fe200000014ff */
[C---:B------:R-:W-:Y:S01]  /*69c0*/  IMAD R58, R78.reuse, R62, RZ ;  /* 0x0000003e4e3a7224 */ /* 0x040fe200078e02ff */
[C---:B------:R-:W-:Y:S01]  /*69d0*/  SHF.L.U32 R85, R99.reuse, 0x8, RZ ;  /* 0x0000000863557819 */ /* 0x040fe200000006ff */
[----:B------:R-:W-:Y:S01]  /*69e0*/  IMAD.U32 R84, R99, 0x10000, RZ ;  /* 0x0001000063547824 */ /* 0x000fe200078e00ff */
[----:B------:R-:W-:Y:S01]  /*69f0*/  I2IP.S8.S32.SAT R125, R53, R52, R125 ;  /* 0x00000034357d7239 */ /* 0x000fe2000000147d */
[C---:B------:R-:W-:Y:S01]  /*6a00*/  IMAD R63, R78.reuse, R63, RZ ;  /* 0x0000003f4e3f7224 */ /* 0x040fe200078e02ff */
[----:B------:R-:W-:Y:S01]  /*6a10*/  SHF.R.S32.HI R85, RZ, 0x18, R85 ;  /* 0x00000018ff557819 */ /* 0x000fe20000011455 */
[C---:B------:R-:W-:Y:S01]  /*6a20*/  IMAD R60, R78.reuse, R64, RZ ;  /* 0x000000404e3c7224 */ /* 0x040fe200078e02ff */
[----:B------:R-:W-:Y:S01]  /*6a30*/  SHF.R.S32.HI R84, RZ, 0x18, R84 ;  /* 0x00000018ff547819 */ /* 0x000fe20000011454 */
[-C--:B------:R-:W-:Y:S02]  /*6a40*/  IMAD R58, R87, R82.reuse, R58 ;  /* 0x00000052573a7224 */ /* 0x080fe400078e023a */
[C---:B------:R-:W-:Y:S02]  /*6a50*/  IMAD R61, R78.reuse, R65, RZ ;  /* 0x000000414e3d7224 */ /* 0x040fe400078e02ff */
[-C--:B------:R-:W-:Y:S02]  /*6a60*/  IMAD R63, R81, R82.reuse, R63 ;  /* 0x00000052513f7224 */ /* 0x080fe400078e023f */
[----:B------:R-:W-:Y:S02]  /*6a70*/  IMAD R60, R83, R82, R60 ;  /* 0x00000052533c7224 */ /* 0x000fe400078e023c */
[----:B------:R-:W-:Y:S01]  /*6a80*/  IMAD R62, R78, R66, RZ ;  /* 0x000000424e3e7224 */ /* 0x000fe200078e02ff */
[----:B------:R-:W-:Y:S01]  /*6a90*/  I2IP.S8.S32.SAT R126, R63, R58, RZ ;  /* 0x0000003a3f7e7239 */ /* 0x000fe200000014ff */
[----:B------:R-:W-:Y:S02]  /*6aa0*/  IMAD R61, R84, R82, R61 ;  /* 0x00000052543d7224 */ /* 0x000fe400078e023d */
[----:B------:R-:W-:Y:S01]  /*6ab0*/  IMAD R67, R78, R67, RZ ;  /* 0x000000434e437224 */ /* 0x000fe200078e02ff */
[----:B------:R-:W-:Y:S01]  /*6ac0*/  I2IP.S8.S32.SAT R126, R57, R56, R126 ;  /* 0x00000038397e7239 */ /* 0x000fe2000000147e */
[-C--:B------:R-:W-:Y:S02]  /*6ad0*/  IMAD R62, R85, R82.reuse, R62 ;  /* 0x00000052553e7224 */ /* 0x080fe400078e023e */
[----:B------:R-:W-:Y:S05]  /*6ae0*/  IMAD R67, R86, R82, R67 ;  /* 0x0000005256437224 */ /* 0x000fea00078e0243 */
[----:B------:R-:W-:Y:S04]  /*6af0*/  I2IP.S8.S32.SAT R127, R67, R62, RZ ;  /* 0x0000003e437f7239 */ /* 0x000fe800000014ff */
[----:B------:R-:W-:Y:S05]  /*6b00*/  I2IP.S8.S32.SAT R127, R61, R60, R127 ;  /* 0x0000003c3d7f7239 */ /* 0x000fea000000147f */
[----:B------:R1:W-:Y:S01]  /*6b10*/  STS.128 [R170+0x8200], R124 ;  /* 0x0082007caa007388 */ /* 0x0003e20000000c00 */
[----:B------:R-:W-:Y:S01]  /*6b20*/  @!PT LDS RZ, [RZ] ;  /* 0x00000000fffff984 */ /* 0x000fe20000000800 */
[----:B------:R-:W-:Y:S01]  /*6b30*/  @!PT LDS RZ, [RZ] ;  /* 0x00000000fffff984 */ /* 0x000fe20000000800 */
[----:B------:R-:W-:Y:S01]  /*6b40*/  @!PT LDS RZ, [RZ] ;  /* 0x00000000fffff984 */ /* 0x000fe20000000800 */
[----:B------:R-:W-:Y:S01]  /*6b50*/  @!PT LDS RZ, [RZ] ;  /* 0x00000000fffff984 */ /* 0x000fe20000000800 */
[----:B------:R2:W-:Y:S07]  /*6b60*/  MEMBAR.ALL.CTA ;  /* 0x0000000000007992 */ /* 0x0005ee0000008000 */
[----:B--2---:R-:W2:Y:S02]  /*6b70*/  FENCE.VIEW.ASYNC.S ;  /* 0x00000000000073c6 */ /* 0x004ea40000000000 */
[----:B--2---:R-:W-:Y:S06]  /*6b80*/  BAR.SYNC.DEFER_BLOCKING 0x1, 0x80 ;  /* 0x0042000000007b1d */ /* 0x004fec0000010000 */
[----:B------:R-:W-:Y:S05]  /*6b90*/  @P0 BRA `(.L_x_97) ;  /* 0x0000000000280947 */ /* 0x000fea0003800000 */
[----:B------:R-:W-:Y:S02]  /*6ba0*/  UIADD3 UR4, UPT, UPT, UR49, 0x8200, URZ ;  /* 0x0000820031047890 */ /* 0x000fe4000fffe0ff */
[----:B------:R-:W-:Y:S01]  /*6bb0*/  UIADD3 UR6, UP0, UPT, UR52, 0x680, URZ ;  /* 0x0000068034067890 */ /* 0x000fe2000ff1e0ff */
[----:B------:R-:W-:Y:S03]  /*6bc0*/  UMOV UR43, UR36 ;  /* 0x00000024002b7c82 */ /* 0x000fe60008000000 */
[----:B------:R-:W-:Y:S01]  /*6bd0*/  MOV R166, UR4 ;  /* 0x0000000400a67c02 */ /* 0x000fe20008000f00 */
[----:B------:R-:W-:Y:S03]  /*6be0*/  UIADD3.X UR7, UPT, UPT, URZ, UR53, URZ, UP0, !UPT ;  /* 0x00000035ff077290 */ /* 0x000fe600087fe4ff */
[----:B------:R-:W-:Y:S11]  /*6bf0*/  R2UR UR40, R166 ;  /* 0x00000000a62872ca */ /* 0x000ff600000e0000 */
[----:B------:R-:W-:Y:S02]  /*6c00*/  @!UPT UIADD3 URZ, UPT, UPT, URZ, URZ, URZ ;  /* 0x000000fffffff290 */ /* 0x000fe4000fffe0ff */
[----:B------:R2:W-:Y:S01]  /*6c10*/  UTMASTG.3D [UR40], [UR6] ;  /* 0x00000028060073b5 */ /* 0x0005e20008010000 */
[----:B------:R0:W-:Y:S01]  /*6c20*/  UTMACMDFLUSH ;  /* 0x00000000000079b7 */ /* 0x0001e20000000000 */
[----:B--2---:R-:W-:Y:S04]  /*6c30*/  DEPBAR.LE SB0, 0x1 ;  /* 0x000080400000791a */ /* 0x004fe80000000000 */
.L_x_97:
[----:B------:R-:W-:Y:S05]  /*6c40*/  BSYNC.RECONVERGENT B0 ;  /* 0x0000000000007941 */ /* 0x000fea0003800200 */
.L_x_96:
[----:B------:R-:W-:Y:S06]  /*6c50*/  BAR.SYNC.DEFER_BLOCKING 0x1, 0x80 ;  /* 0x0042000000007b1d */ /* 0x000fec0000010000 */
[----:B------:R-:W2:Y:S01]  /*6c60*/  @P6 SYNCS.PHASECHK.TRANS64.TRYWAIT P0, [R118+URZ+0x40], R119 ;  /* 0x00004077760065a7 */ /* 0x000ea200080011ff */
[----:B------:R-:W-:Y:S01]  /*6c70*/  BSSY B1, `(.L_x_98) ;  /* 0x0000023000017945 */ /* 0x000fe20003800000 */
[----:B--2---:R-:W-:Y:S03]  /*6c80*/  @P6 SEL R109, RZ, 0x1, !P0 ;  /* 0x00000001ff6d6807 */ /* 0x004fe60004000000 */
[----:B------:R-:W-:Y:S05]  /*6c90*/  @!P6 BRA `(.L_x_99) ;  /* 0x000000000080e947 */ /* 0x000fea0003800000 */
[----:B------:R-:W-:Y:S01]  /*6ca0*/  ISETP.NE.AND P1, PT, R110, RZ, PT ;  /* 0x000000ff6e00720c */ /* 0x000fe20003f25270 */
[----:B------:R-:W-:Y:S01]  /*6cb0*/  BSSY B0, `(.L_x_100) ;  /* 0x000000a000007945 */ /* 0x000fe20003800000 */
[----:B------:R-:W-:Y:S11]  /*6cc0*/  ISETP.NE.AND P0, PT, R109, RZ, PT ;  /* 0x000000ff6d00720c */ /* 0x000ff60003f05270 */
[----:B------:R-:W-:Y:S04]  /*6cd0*/  @P1 IMAD R5, R160, 0x2000, R111 ;  /* 0x00002000a0051824 */ /* 0x000fe800078e026f */
[--C-:B------:R-:W-:Y:S01]  /*6ce0*/  @P1 IMAD.IADD R4, R165, 0x1, R5.reuse ;  /* 0x00000001a5041824 */ /* 0x100fe200078e0205 */
[----:B------:R-:W-:Y:S01]  /*6cf0*/  @P1 IADD3 R2, PT, PT, R164, R5, RZ ;  /* 0x00000005a4021210 */ /* 0x000fe20007ffe0ff */
[----:B------:R-:W-:Y:S01]  /*6d00*/  @P1 IMAD.IADD R0, R116, 0x1, R5 ;  /* 0x0000000174001824 */ /* 0x000fe200078e0205 */
[----:B------:R-:W-:Y:S06]  /*6d10*/  @P0 BRA `(.L_x_101) ;  /* 0x00000000000c0947 */ /* 0x000fec0003800000 */
[----:B------:R-:W-:Y:S04]  /*6d20*/  SHF.L.U32 R3, R159, 0x1f, RZ ;  /* 0x0000001f9f037819 */ /* 0x000fe800000006ff */
[----:B------:R-:W2:Y:S02]  /*6d30*/  SYNCS.PHASECHK.TRANS64.TRYWAIT P0, [R118+URZ+0x40], R3 ;  /* 0x00004003760075a7 */ /* 0x000ea400080011ff */
[----:B--2---:R-:W-:Y:S05]  /*6d40*/  @!P0 BRA `(.L_x_102) ;  /* 0x0000004c00008947 */ /* 0x004fea0003800000 */
.L_x_101:
[----:B------:R-:W-:Y:S05]  /*6d50*/  BSYNC B0 ;  /* 0x0000000000007941 */ /* 0x000fea0003800000 */
.L_x_100:
[----:B------:R-:W-:Y:S01]  /*6d60*/  ISETP.NE.AND P0, PT, R110, RZ, PT ;  /* 0x000000ff6e00720c */ /* 0x000fe20003f05270 */
[----:B--2---:R-:W-:Y:S02]  /*6d70*/  VIADD R118, R118, 0x60 ;  /* 0x0000006076767836 */ /* 0x004fe40000000000 */
[----:B------:R-:W-:Y:S02]  /*6d80*/  IMAD.U32 R3, RZ, RZ, UR37 ;  /* 0x00000025ff037e24 */ /* 0x000fe4000f8e00ff */
[----:B------:R-:W-:Y:S03]  /*6d90*/  VIADD R160, R160, 0x1 ;  /* 0x00000001a0a07836 */ /* 0x000fe60000000000 */
[----:B------:R-:W-:Y:S05]  /*6da0*/  PRMT R3, R3, 0x654, R118 ;  /* 0x0000065403037816 */ /* 0x000fea0000000076 */
[----:B------:R2:W3:Y:S04]  /*6db0*/  @P0 LDS.128 R100, [R5+0x200] ;  /* 0x0002000005640984 */ /* 0x0004e80000000c00 */
[----:B------:R2:W4:Y:S04]  /*6dc0*/  @P0 LDS.128 R88, [R4+0x200] ;  /* 0x0002000004580984 */ /* 0x0005280000000c00 */
        /* <DEDUP_REMOVED lines=9> */
[----:B------:R-:W-:Y:S02]  /*6e60*/  SEL R6, RZ, 0x1, P0 ;  /* 0x00000001ff067807 */ /* 0x000fe40000000000 */
[----:B------:R-:W-:Y:S02]  /*6e70*/  SEL R160, R160, RZ, P0 ;  /* 0x000000ffa0a07207 */ /* 0x000fe40000000000 */
[----:B------:R-:W-:Y:S01]  /*6e80*/  LOP3.LUT R159, R159, R6, RZ, 0x3c, !PT ;  /* 0x000000069f9f7212 */ /* 0x000fe200078e3cff */
[----:B-----5:R2:W-:Y:S06]  /*6e90*/  SYNCS.ARRIVE.TRANS64.RED.A1T0 RZ, [R3+URZ], RZ ;  /* 0x000000ff03ff79a7 */ /* 0x0205ec00081004ff */
.L_x_99:
[----:B------:R-:W-:Y:S05]  /*6ea0*/  BSYNC B1 ;  /* 0x0000000000017941 */ /* 0x000fea0003800000 */
.L_x_98:
[----:B--2---:R-:W-:Y:S05]  /*6eb0*/  VIADD R3, R80, 0x40 ;  /* 0x0000004050037836 */ /* 0x004fea0000000000 */
[----:B------:R-:W-:Y:S04]  /*6ec0*/  SHF.R.U32.HI R3, RZ, 0x15, R3 ;  /* 0x00000015ff037819 */ /* 0x000fe80000011603 */
[----:B------:R-:W-:Y:S11]  /*6ed0*/  LOP3.LUT P0, RZ, R3, 0x3, R154, 0x48, !PT ;  /* 0x0000000303ff7812 */ /* 0x000ff6000780489a */
[----:B------:R-:W-:Y:S02]  /*6ee0*/  @!UPT UIADD3 URZ, UPT, UPT, URZ, URZ, URZ ;  /* 0x000000fffffff290 */ /* 0x000fe4000fffe0ff */
[----:B------:R-:W-:Y:S05]  /*6ef0*/  @!P0 BRA `(.L_x_103) ;  /* 0x0000000000408947 */ /* 0x000fea0003800000 */
[----:B------:R-:W2:Y:S01]  /*6f00*/  LDCU.64 UR8, c[0x4][0x78] ;  /* 0x01000f00ff0877ac */ /* 0x000ea20008000a00 */
[----:B------:R-:W-:Y:S01]  /*6f10*/  MOV R3, 0x0 ;  /* 0x0000000000037802 */ /* 0x000fe20000000f00 */
[----:B------:R-:W-:Y:S02]  /*6f20*/  HFMA2 R12, -RZ, RZ, 0, 5.9604644775390625e-08 ;  /* 0x00000001ff0c7431 */ /* 0x000fe400000001ff */
[----:B------:R-:W-:Y:S02]  /*6f30*/  IMAD.MOV.U32 R8, RZ, RZ, 0x192 ;  /* 0x00000192ff087424 */ /* 0x000fe400078e00ff */
[----:B------:R-:W-:Y:S01]  /*6f40*/  IMAD.MOV.U32 R13, RZ, RZ, RZ ;  /* 0x000000ffff0d7224 */ /* 0x000fe200078e00ff */
[----:B------:R-:W5:Y:S01]  /*6f50*/  LDCU.64 UR6, c[0x4][0x80] ;  /* 0x01001000ff0677ac */ /* 0x000f620008000a00 */
[----:B------:R-:W1:Y:S01]  /*6f60*/  LDC.64 R2, c[0x4][R3] ;  /* 0x0100000003027b82 */ /* 0x000e620000000a00 */
[----:B------:R-:W3:Y:S01]  /*6f70*/  LDCU.64 UR4, c[0x4][0x18] ;  /* 0x01000300ff0477ac */ /* 0x000ee20008000a00 */
[----:B--2---:R-:W-:Y:S01]  /*6f80*/  MOV R5, UR9 ;  /* 0x0000000900057c02 */ /* 0x004fe20008000f00 */
[----:B------:R-:W-:Y:S01]  /*6f90*/  IMAD.U32 R4, RZ, RZ, UR8 ;  /* 0x00000008ff047e24 */ /* 0x000fe2000f8e00ff */
[----:B-----5:R-:W-:Y:S01]  /*6fa0*/  MOV R7, UR7 ;  /* 0x0000000700077c02 */ /* 0x020fe20008000f00 */
[----:B------:R-:W-:Y:S01]  /*6fb0*/  IMAD.U32 R6, RZ, RZ, UR6 ;  /* 0x00000006ff067e24 */ /* 0x000fe2000f8e00ff */
[----:B---3--:R-:W-:Y:S01]  /*6fc0*/  MOV R11, UR5 ;  /* 0x00000005000b7c02 */ /* 0x008fe20008000f00 */
[----:B------:R-:W-:Y:S02]  /*6fd0*/  IMAD.U32 R10, RZ, RZ, UR4 ;  /* 0x00000004ff0a7e24 */ /* 0x000fe4000f8e00ff */
[----:B------:R-:W-:Y:S07]  /*6fe0*/  LEPC R20, `(.L_x_103) ;  /* 0x000000001014794e */ /* 0x000fee0000000000 */
[----:B-1--4-:R-:W-:Y:S05]  /*6ff0*/  CALL.ABS.NOINC R2 ;  /* 0x0000000002007343 */ /* 0x012fea0003c00000 */
.L_x_103:
[----:B------:R-:W-:Y:S05]  /*7000*/  WARPSYNC.ALL ;  /* 0x0000000000007948 */ /* 0x000fea0003800000 */
[----:B------:R-:W-:Y:S01]  /*7010*/  R2UR UR4, R80 ;  /* 0x00000000500472ca */ /* 0x000fe200000e0000 */
[----:B------:R-:W-:Y:S01]  /*7020*/  BSSY.RECONVERGENT B0, `(.L_x_104) ;  /* 0x000011c000007945 */ /* 0x000fe20003800200 */
[C---:B---3--:R-:W-:Y:S02]  /*7030*/  PRMT R81, R100.reuse, 0x8880, RZ ;  /* 0x0000888064517816 */ /* 0x048fe400000000ff */
[C---:B------:R-:W-:Y:S02]  /*7040*/  SHF.L.U32 R84, R100.reuse, 0x8, RZ ;  /* 0x0000000864547819 */ /* 0x040fe400000006ff */
[----:B------:R-:W-:Y:S02]  /*7050*/  SHF.L.U32 R83, R100, 0x10, RZ ;  /* 0x0000001064537819 */ /* 0x000fe400000006ff */
[----:B------:R-:W-:Y:S02]  /*7060*/  SHF.R.S32.HI R84, RZ, 0x18, R84 ;  /* 0x00000018ff547819 */ /* 0x000fe40000011454 */
[----:B------:R-:W-:Y:S02]  /*7070*/  SHF.R.S32.HI R83, RZ, 0x18, R83 ;  /* 0x00000018ff537819 */ /* 0x000fe40000011453 */
[----:B------:R-:W-:Y:S01]  /*7080*/  ISETP.NE.AND P0, PT, R167, RZ, PT ;  /* 0x000000ffa700720c */ /* 0x000fe20003f05270 */
[----:B------:R-:W2:Y:S01]  /*7090*/  LDTM.x64 R4, tmem[UR4+0x40] ;  /* 0x00004004000479ee */ /* 0x000ea20008340000 */
[----:B------:R-:W-:Y:S01]  /*70a0*/  ISETP.NE.AND P6, PT, R117, RZ, PT ;  /* 0x000000ff7500720c */ /* 0x000fe20003fc5270 */
[C---:B--2---:R-:W-:Y:S02]  /*70b0*/  IMAD R0, R78.reuse, R4, RZ ;  /* 0x000000044e007224 */ /* 0x044fe400078e02ff */
[C---:B------:R-:W-:Y:S02]  /*70c0*/  IMAD R3, R78.reuse, R6, RZ ;  /* 0x000000064e037224 */ /* 0x040fe400078e02ff */
[C---:B------:R-:W-:Y:S02]  /*70d0*/  IMAD R4, R78.reuse, R8, RZ ;  /* 0x000000084e047224 */ /* 0x040fe400078e02ff */
[C---:B------:R-:W-:Y:S02]  /*70e0*/  IMAD R6, R78.reuse, R10, RZ ;  /* 0x0000000a4e067224 */ /* 0x040fe400078e02ff */
[C---:B------:R-:W-:Y:S02]  /*70f0*/  IMAD R2, R78.reuse, R5, RZ ;  /* 0x000000054e027224 */ /* 0x040fe400078e02ff */
[C---:B------:R-:W-:Y:S02]  /*7100*/  IMAD R8, R78.reuse, R12, RZ ;  /* 0x0000000c4e087224 */ /* 0x040fe400078e02ff */
[C---:B------:R-:W-:Y:S02]  /*7110*/  IMAD R10, R78.reuse, R14, RZ ;  /* 0x0000000e4e0a7224 */ /* 0x040fe400078e02ff */
[C---:B------:R-:W-:Y:S02]  /*7120*/  IMAD R5, R78.reuse, R9, RZ ;  /* 0x000000094e057224 */ /* 0x040fe400078e02ff */
[----:B------:R-:W-:Y:S01]  /*7130*/  IMAD R0, R81, R82, R0 ;  /* 0x0000005251007224 */ /* 0x000fe200078e0200 */
[----:B------:R-:W-:Y:S01]  /*7140*/  SHF.L.U32 R81, R101, 0x8, RZ ;  /* 0x0000000865517819 */ /* 0x000fe200000006ff */
[C---:B------:R-:W-:Y:S02]  /*7150*/  IMAD R12, R78.reuse, R16, RZ ;  /* 0x000000104e0c7224 */ /* 0x040fe400078e02ff */
[C---:B------:R-:W-:Y:S01]  /*7160*/  IMAD R14, R78.reuse, R18, RZ ;  /* 0x000000124e0e7224 */ /* 0x040fe200078e02ff */
[----:B------:R-:W-:Y:S01]  /*7170*/  SHF.R.S32.HI R81, RZ, 0x18, R81 ;  /* 0x00000018ff517819 */ /* 0x000fe20000011451 */
[C---:B------:R-:W-:Y:S02]  /*7180*/  IMAD R9, R78.reuse, R13, RZ ;  /* 0x0000000d4e097224 */ /* 0x040fe400078e02ff */
[C---:B------:R-:W-:Y:S02]  /*7190*/  IMAD R16, R78.reuse, R20, RZ ;  /* 0x000000144e107224 */ /* 0x040fe400078e02ff */
[C---:B------:R-:W-:Y:S02]  /*71a0*/  IMAD R18, R78.reuse, R22, RZ ;  /* 0x000000164e127224 */ /* 0x040fe400078e02ff */
[C---:B------:R-:W-:Y:S02]  /*71b0*/  IMAD R13, R78.reuse, R17, RZ ;  /* 0x000000114e0d7224 */ /* 0x040fe400078e02ff */
[C---:B------:R-:W-:Y:S02]  /*71c0*/  IMAD R20, R78.reuse, R24, RZ ;  /* 0x000000184e147224 */ /* 0x040fe400078e02ff */
[C---:B------:R-:W-:Y:S02]  /*71d0*/  IMAD R22, R78.reuse, R26, RZ ;  /* 0x0000001a4e167224 */ /* 0x040fe400078e02ff */
[----:B------:R-:W-:Y:S01]  /*71e0*/  IMAD R2, R83, R82, R2 ;  /* 0x0000005253027224 */ /* 0x000fe200078e0202 */
[----:B------:R-:W-:Y:S01]  /*71f0*/  SHF.R.S32.HI R83, RZ, 0x18, R101 ;  /* 0x00000018ff537819 */ /* 0x000fe20000011465 */
[C---:B------:R-:W-:Y:S02]  /*7200*/  IMAD R17, R78.reuse, R21, RZ ;  /* 0x000000154e117224 */ /* 0x040fe400078e02ff */
[C---:B------:R-:W-:Y:S02]  /*7210*/  IMAD R24, R78.reuse, R28, RZ ;  /* 0x0000001c4e187224 */ /* 0x040fe400078e02ff */
[C---:B------:R-:W-:Y:S02]  /*7220*/  IMAD R26, R78.reuse, R30, RZ ;  /* 0x0000001e4e1a7224 */ /* 0x040fe400078e02ff */
[C---:B------:R-:W-:Y:S02]  /*7230*/  IMAD R21, R78.reuse, R25, RZ ;  /* 0x000000194e157224 */ /* 0x040fe400078e02ff */
[C---:B------:R-:W-:Y:S02]  /*7240*/  IMAD R28, R78.reuse, R32, RZ ;  /* 0x000000204e1c7224 */ /* 0x040fe400078e02ff */
[----:B------:R-:W-:Y:S02]  /*7250*/  IMAD R30, R78, R34, RZ ;  /* 0x000000224e1e7224 */ /* 0x000fe400078e02ff */
[----:B------:R-:W-:Y:S02]  /*7260*/  IMAD R3, R84, R82, R3 ;  /* 0x0000005254037224 */ /* 0x000fe400078e0203 */
[C---:B------:R-:W-:Y:S02]  /*7270*/  IMAD R25, R78.reuse, R29, RZ ;  /* 0x0000001d4e197224 */ /* 0x040fe400078e02ff */
        /* <DEDUP_REMOVED lines=14> */
[C---:B------:R-:W-:Y:S01]  /*7360*/  IMAD R60, R78.reuse, R64, RZ ;  /* 0x000000404e3c7224 */ /* 0x040fe200078e02ff */
[----:B------:R-:W-:Y:S01]  /*7370*/  SHF.R.S32.HI R64, RZ, 0x18, R100 ;  /* 0x00000018ff407819 */ /* 0x000fe20000011464 */
[C---:B------:R-:W-:Y:S02]  /*7380*/  IMAD R34, R78.reuse, R38, RZ ;  /* 0x000000264e227224 */ /* 0x040fe400078e02ff */
[C---:B------:R-:W-:Y:S02]  /*7390*/  IMAD R38, R78.reuse, R42, RZ ;  /* 0x0000002a4e267224 */ /* 0x040fe400078e02ff */
[C---:B------:R-:W-:Y:S02]  /*73a0*/  IMAD R57, R78.reuse, R61, RZ ;  /* 0x0000003d4e397224 */ /* 0x040fe400078e02ff */
[C---:B------:R-:W-:Y:S01]  /*73b0*/  IMAD R61, R78.reuse, R65, RZ ;  /* 0x000000414e3d7224 */ /* 0x040fe200078e02ff */
[C---:B------:R-:W-:Y:S01]  /*73c0*/  PRMT R65, R101.reuse, 0x8880, RZ ;  /* 0x0000888065417816 */ /* 0x040fe200000000ff */
[C---:B------:R-:W-:Y:S02]  /*73d0*/  IMAD R42, R78.reuse, R46, RZ ;  /* 0x0000002e4e2a7224 */ /* 0x040fe400078e02ff */
[C---:B------:R-:W-:Y:S02]  /*73e0*/  IMAD R46, R78.reuse, R50, RZ ;  /* 0x000000324e2e7224 */ /* 0x040fe400078e02ff */
[C---:B------:R-:W-:Y:S02]  /*73f0*/  IMAD R51, R78.reuse, R51, RZ ;  /* 0x000000334e337224 */ /* 0x040fe400078e02ff */
[C---:B------:R-:W-:Y:S02]  /*7400*/  IMAD R50, R78.reuse, R54, RZ ;  /* 0x000000364e327224 */ /* 0x040fe400078e02ff */
[C---:B------:R-:W-:Y:S02]  /*7410*/  IMAD R54, R78.reuse, R58, RZ ;  /* 0x0000003a4e367224 */ /* 0x040fe400078e02ff */
[C---:B------:R-:W-:Y:S02]  /*7420*/  IMAD R58, R78.reuse, R62, RZ ;  /* 0x0000003e4e3a7224 */ /* 0x040fe400078e02ff */
[C---:B------:R-:W-:Y:S01]  /*7430*/  IMAD R62, R78.reuse, R66, RZ ;  /* 0x000000424e3e7224 */ /* 0x040fe200078e02ff */
[----:B------:R-:W-:Y:S01]  /*7440*/  SHF.L.U32 R66, R101, 0x10, RZ ;  /* 0x0000001065427819 */ /* 0x000fe200000006ff */
[C---:B------:R-:W-:Y:S02]  /*7450*/  IMAD R7, R78.reuse, R7, RZ ;  /* 0x000000074e077224 */ /* 0x040fe400078e02ff */
[----:B------:R-:W-:Y:S01]  /*7460*/  IMAD R11, R78, R11, RZ ;  /* 0x0000000b4e0b7224 */ /* 0x000fe200078e02ff */
[----:B------:R-:W-:Y:S01]  /*7470*/  SHF.R.S32.HI R66, RZ, 0x18, R66 ;  /* 0x00000018ff427819 */ /* 0x000fe20000011442 */
[-C--:B------:R-:W-:Y:S01]  /*7480*/  IMAD R7, R64, R82.reuse, R7 ;  /* 0x0000005240077224 */ /* 0x080fe200078e0207 */
[C---:B------:R-:W-:Y:S01]  /*7490*/  PRMT R64, R102.reuse, 0x8880, RZ ;  /* 0x0000888066407816 */ /* 0x040fe200000000ff */
[-C--:B------:R-:W-:Y:S01]  /*74a0*/  IMAD R4, R65, R82.reuse, R4 ;  /* 0x0000005241047224 */ /* 0x080fe200078e0204 */
[----:B------:R-:W-:Y:S01]  /*74b0*/  SHF.L.U32 R65, R102, 0x10, RZ ;  /* 0x0000001066417819 */ /* 0x000fe200000006ff */
[-C--:B------:R-:W-:Y:S02]  /*74c0*/  IMAD R5, R66, R82.reuse, R5 ;  /* 0x0000005242057224 */ /* 0x080fe400078e0205 */
[-C--:B------:R-:W-:Y:S01]  /*74d0*/  IMAD R6, R81, R82.reuse, R6 ;  /* 0x0000005251067224 */ /* 0x080fe200078e0206 */
[----:B------:R-:W-:Y:S01]  /*74e0*/  I2IP.S8.S32.SAT R81, R7, R3, RZ ;  /* 0x0000000307517239 */ /* 0x000fe200000014ff */
[----:B------:R-:W-:Y:S01]  /*74f0*/  IMAD R11, R83, R82, R11 ;  /* 0x00000052530b7224 */ /* 0x000fe200078e020b */
[----:B------:R-:W-:Y:S01]  /*7500*/  SHF.L.U32 R7, R102, 0x8, RZ ;  /* 0x0000000866077819 */ /* 0x000fe200000006ff */
[C---:B------:R-:W-:Y:S01]  /*7510*/  IMAD R15, R78.reuse, R15, RZ ;  /* 0x0000000f4e0f7224 */ /* 0x040fe200078e02ff */
[----:B------:R-:W-:Y:S01]  /*7520*/  MOV R3, R64 ;  /* 0x0000004000037202 */ /* 0x000fe20000000f00 */
[C---:B------:R-:W-:Y:S01]  /*7530*/  IMAD R19, R78.reuse, R19, RZ ;  /* 0x000000134e137224 */ /* 0x040fe200078e02ff */
[----:B------:R-:W-:Y:S01]  /*7540*/  I2IP.S8.S32.SAT R11, R11, R6, RZ ;  /* 0x000000060b0b7239 */ /* 0x000fe200000014ff */
[C---:B------:R-:W-:Y:S01]  /*7550*/  IMAD R23, R78.reuse, R23, RZ ;  /* 0x000000174e177224 */ /* 0x040fe200078e02ff */
[----:B------:R-:W-:Y:S01]  /*7560*/  SHF.R.S32.HI R6, RZ, 0x18, R65 ;  /* 0x00000018ff067819 */ /* 0x000fe20000011441 */
[----:B------:R-:W-:Y:S01]  /*7570*/  IMAD R8, R3, R82, R8 ;  /* 0x0000005203087224 */ /* 0x000fe200078e0208 */
[----:B------:R-:W-:Y:S01]  /*7580*/  SHF.R.S32.HI R7, RZ, 0x18, R7 ;  /* 0x00000018ff077819 */ /* 0x000fe20000011407 */
[----:B------:R-:W-:Y:S01]  /*7590*/  IMAD R27, R78, R27, RZ ;  /* 0x0000001b4e1b7224 */ /* 0x000fe200078e02ff */
[----:B------:R-:W-:Y:S01]  /*75a0*/  I2IP.S8.S32.SAT R84, R2, R0, R81 ;  /* 0x0000000002547239 */ /* 0x000fe20000001451 */
[-C--:B------:R-:W-:Y:S01]  /*75b0*/  IMAD R9, R6, R82.reuse, R9 ;  /* 0x0000005206097224 */ /* 0x080fe200078e0209 */
[----:B------:R-:W-:Y:S01]  /*75c0*/  SHF.L.U32 R2, R103, 0x10, RZ ;  /* 0x0000001067027819 */ /* 0x000fe200000006ff */
[----:B------:R-:W-:Y:S01]  /*75d0*/  IMAD R10, R7, R82, R10 ;  /* 0x00000052070a7224 */ /* 0x000fe200078e020a */
[----:B------:R-:W-:Y:S01]  /*75e0*/  SHF.R.S32.HI R0, RZ, 0x18, R102 ;  /* 0x00000018ff007819 */ /* 0x000fe20000011466 */
[C---:B------:R-:W-:Y:S01]  /*75f0*/  IMAD R31, R78.reuse, R31, RZ ;  /* 0x0000001f4e1f7224 */ /* 0x040fe200078e02ff */
[----:B------:R-:W-:Y:S01]  /*7600*/  I2IP.S8.S32.SAT R85, R5, R4, R11 ;  /* 0x0000000405557239 */ /* 0x000fe2000000140b */
[----:B------:R-:W-:Y:S01]  /*7610*/  IMAD R35, R78, R35, RZ ;  /* 0x000000234e237224 */ /* 0x000fe200078e02ff */
[C---:B------:R-:W-:Y:S01]  /*7620*/  PRMT R3, R103.reuse, 0x8880, RZ ;  /* 0x0000888067037816 */ /* 0x040fe200000000ff */
[-C--:B------:R-:W-:Y:S01]  /*7630*/  IMAD R15, R0, R82.reuse, R15 ;  /* 0x00000052000f7224 */ /* 0x080fe200078e020f */
[----:B------:R-:W-:Y:S01]  /*7640*/  SHF.L.U32 R5, R103, 0x8, RZ ;  /* 0x0000000867057819 */ /* 0x000fe200000006ff */
[C---:B------:R-:W-:Y:S01]  /*7650*/  IMAD R39, R78.reuse, R39, RZ ;  /* 0x000000274e277224 */ /* 0x040fe200078e02ff */
[----:B------:R-:W-:Y:S01]  /*7660*/  SHF.R.S32.HI R2, RZ, 0x18, R2 ;  /* 0x00000018ff027819 */ /* 0x000fe20000011402 */
[-C--:B------:R-:W-:Y:S01]  /*7670*/  IMAD R12, R3, R82.reuse, R12 ;  /* 0x00000052030c7224 */ /* 0x080fe200078e020c */
[----:B------:R-:W-:Y:S01]  /*7680*/  SHF.R.S32.HI R5, RZ, 0x18, R5 ;  /* 0x00000018ff057819 */ /* 0x000fe20000011405 */
[----:B------:R-:W-:Y:S01]  /*7690*/  IMAD R43, R78, R43, RZ ;  /* 0x0000002b4e2b7224 */ /* 0x000fe200078e02ff */
[----:B------:R-:W-:Y:S01]  /*76a0*/  SHF.R.S32.HI R4, RZ, 0x18, R103 ;  /* 0x00000018ff047819 */ /* 0x000fe20000011467 */
[-C--:B------:R-:W-:Y:S01]  /*76b0*/  IMAD R13, R2, R82.reuse, R13 ;  /* 0x00000052020d7224 */ /* 0x080fe200078e020d */
[C---:B----4-:R-:W-:Y:S01]  /*76c0*/  SHF.L.U32 R0, R88.reuse, 0x10, RZ ;  /* 0x0000001058007819 */ /* 0x050fe200000006ff */
[-C--:B------:R-:W-:Y:S01]  /*76d0*/  IMAD R14, R5, R82.reuse, R14 ;  /* 0x00000052050e7224 */ /* 0x080fe200078e020e */
[C---:B------:R-:W-:Y:S01]  /*76e0*/  PRMT R3, R88.reuse, 0x8880, RZ ;  /* 0x0000888058037816 */ /* 0x040fe200000000ff */
[----:B------:R-:W-:Y:S01]  /*76f0*/  IMAD.SHL.U32 R2, R88, 0x100, RZ ;  /* 0x0000010058027824 */ /* 0x000fe200078e00ff */
[----:B------:R-:W-:Y:S01]  /*7700*/  SHF.R.S32.HI R0, RZ, 0x18, R0 ;  /* 0x00000018ff007819 */ /* 0x000fe20000011400 */
[-C--:B------:R-:W-:Y:S01]  /*7710*/  IMAD R19, R4, R82.reuse, R19 ;  /* 0x0000005204137224 */ /* 0x080fe200078e0213 */
[----:B------:R-:W-:Y:S01]  /*7720*/  SHF.L.U32 R4, R89, 0x10, RZ ;  /* 0x0000001059047819 */ /* 0x000fe200000006ff */
[-C--:B------:R-:W-:Y:S01]  /*7730*/  IMAD R16, R3, R82.reuse, R16 ;  /* 0x0000005203107224 */ /* 0x080fe200078e0210 */
[----:B------:R-:W-:Y:S01]  /*7740*/  SHF.R.S32.HI R5, RZ, 0x18, R2 ;  /* 0x00000018ff057819 */ /* 0x000fe20000011402 */
[-C--:B------:R-:W-:Y:S01]  /*7750*/  IMAD R17, R0, R82.reuse, R17 ;  /* 0x0000005200117224 */ /* 0x080fe200078e0211 */
[----:B------:R-:W-:Y:S01]  /*7760*/  SHF.R.S32.HI R0, RZ, 0x18, R88 ;  /* 0x00000018ff007819 */ /* 0x000fe20000011458 */
[----:B------:R-:W-:Y:S01]  /*7770*/  IMAD R47, R78, R47, RZ ;  /* 0x0000002f4e2f7224 */ /* 0x000fe200078e02ff */
[----:B------:R-:W-:Y:S01]  /*7780*/  PRMT R3, R89, 0x8880, RZ ;  /* 0x0000888059037816 */ /* 0x000fe200000000ff */
[-C--:B------:R-:W-:Y:S01]  /*7790*/  IMAD R18, R5, R82.reuse, R18 ;  /* 0x0000005205127224 */ /* 0x080fe200078e0212 */
[----:B------:R-:W-:Y:S01]  /*77a0*/  SHF.L.U32 R2, R89, 0x8, RZ ;  /* 0x0000000859027819 */ /* 0x000fe200000006ff */
[-C--:B------:R-:W-:Y:S01]  /*77b0*/  IMAD R23, R0, R82.reuse, R23 ;  /* 0x0000005200177224 */ /* 0x080fe200078e0217 */
[----:B------:R-:W-:Y:S01]  /*77c0*/  SHF.R.S32.HI R0, RZ, 0x18, R4 ;  /* 0x00000018ff007819 */ /* 0x000fe20000011404 */
[-C--:B------:R-:W-:Y:S01]  /*77d0*/  IMAD R20, R3, R82.reuse, R20 ;  /* 0x0000005203147224 */ /* 0x080fe200078e0214 */
[----:B------:R-:W-:Y:S01]  /*77e0*/  SHF.R.S32.HI R5, RZ, 0x18, R2 ;  /* 0x00000018ff057819 */ /* 0x000fe20000011402 */
[----:B------:R-:W-:Y:S01]  /*77f0*/  IMAD R55, R78, R55, RZ ;  /* 0x000000374e377224 */ /* 0x000fe200078e02ff */
[----:B------:R-:W-:Y:S01]  /*7800*/  SHF.R.S32.HI R2, RZ, 0x18, R89 ;  /* 0x00000018ff027819 */ /* 0x000fe20000011459 */
[-C--:B------:R-:W-:Y:S01]  /*7810*/  IMAD R21, R0, R82.reuse, R21 ;  /* 0x0000005200157224 */ /* 0x080fe200078e0215 */
[C---:B------:R-:W-:Y:S01]  /*7820*/  SHF.L.U32 R0, R90.reuse, 0x10, RZ ;  /* 0x000000105a007819 */ /* 0x040fe200000006ff */
[-C--:B------:R-:W-:Y:S01]  /*7830*/  IMAD R22, R5, R82.reuse, R22 ;  /* 0x0000005205167224 */ /* 0x080fe200078e0216 */
[----:B------:R-:W-:Y:S01]  /*7840*/  PRMT R3, R90, 0x8880, RZ ;  /* 0x000088805a037816 */ /* 0x000fe200000000ff */
        /* <DEDUP_REMOVED lines=9> */
[----:B------:R-:W-:Y:S01]  /*78e0*/  SHF.L.U32 R0, R91, 0x10, RZ ;  /* 0x000000105b007819 */ /* 0x000fe200000006ff */
[-C--:B------:R-:W-:Y:S01]  /*78f0*/  IMAD R26, R5, R82.reuse, R26 ;  /* 0x00000052051a7224 */ /* 0x080fe200078e021a */
[C---:B------:R-:W-:Y:S01]  /*7900*/  PRMT R3, R91.reuse, 0x8880, RZ ;  /* 0x000088805b037816 */ /* 0x040fe200000000ff */
[-C--:B------:R-:W-:Y:S01]  /*7910*/  IMAD R31, R2, R82.reuse, R31 ;  /* 0x00000052021f7224 */ /* 0x080fe200078e021f */
[----:B------:R-:W-:Y:S01]  /*7920*/  SHF.L.U32 R2, R91, 0x8, RZ ;  /* 0x000000085b027819 */ /* 0x000fe200000006ff */
[----:B------:R-:W-:Y:S01]  /*7930*/  IMAD R67, R78, R67, RZ ;  /* 0x000000434e437224 */ /* 0x000fe200078e02ff */
[----:B------:R-:W-:Y:S01]  /*7940*/  SHF.R.S32.HI R0, RZ, 0x18, R0 ;  /* 0x00000018ff007819 */ /* 0x000fe20000011400 */
[-C--:B------:R-:W-:Y:S01]  /*7950*/  IMAD R28, R3, R82.reuse, R28 ;  /* 0x00000052031c7224 */ /* 0x080fe200078e021c */
[----:B------:R-:W-:Y:S02]  /*7960*/  SHF.R.S32.HI R5, RZ, 0x18, R2 ;  /* 0x00000018ff057819 */ /* 0x000fe40000011402 */
[----:B------:R-:W-:Y:S01]  /*7970*/  SHF.R.S32.HI R2, RZ, 0x18, R91 ;  /* 0x00000018ff027819 */ /* 0x000fe2000001145b */
[-C--:B------:R-:W-:Y:S01]  /*7980*/  IMAD R29, R0, R82.reuse, R29 ;  /* 0x00000052001d7224 */ /* 0x080fe200078e021d */
[C---:B-1----:R-:W-:Y:S01]  /*7990*/  PRMT R3, R92.reuse, 0x8880, RZ ;  /* 0x000088805c037816 */ /* 0x042fe200000000ff */
[----:B------:R-:W-:Y:S01]  /*79a0*/  IMAD.U32 R0, R92, 0x10000, RZ ;  /* 0x000100005c007824 */ /* 0x000fe200078e00ff */
[----:B------:R-:W-:Y:S01]  /*79b0*/  SHF.L.U32 R4, R93, 0x10, RZ ;  /* 0x000000105d047819 */ /* 0x000fe200000006ff */
[----:B------:R-:W-:Y:S01]  /*79c0*/  IMAD R30, R5, R82, R30 ;  /* 0x00000052051e7224 */ /* 0x000fe200078e021e */
[----:B------:R-:W-:Y:S01]  /*79d0*/  I2IP.S8.S32.SAT R10, R15, R10, RZ ;  /* 0x0000000a0f0a7239 */ /* 0x000fe200000014ff */
[-C--:B------:R-:W-:Y:S01]  /*79e0*/  IMAD R35, R2, R82.reuse, R35 ;  /* 0x0000005202237224 */ /* 0x080fe200078e0223 */
[----:B------:R-:W-:Y:S01]  /*79f0*/  SHF.L.U32 R2, R92, 0x8, RZ ;  /* 0x000000085c027819 */ /* 0x000fe200000006ff */
[-C--:B------:R-:W-:Y:S01]  /*7a00*/  IMAD R32, R3, R82.reuse, R32 ;  /* 0x0000005203207224 */ /* 0x080fe200078e0220 */
[----:B------:R-:W-:Y:S02]  /*7a10*/  SHF.R.S32.HI R0, RZ, 0x18, R0 ;  /* 0x00000018ff007819 */ /* 0x000fe40000011400 */
[----:B------:R-:W-:Y:S02]  /*7a20*/  SHF.R.S32.HI R5, RZ, 0x18, R2 ;  /* 0x00000018ff057819 */ /* 0x000fe40000011402 */
[----:B------:R-:W-:Y:S01]  /*7a30*/  PRMT R3, R93, 0x8880, RZ ;  /* 0x000088805d037816 */ /* 0x000fe200000000ff */
[-C--:B------:R-:W-:Y:S01]  /*7a40*/  IMAD R33, R0, R82.reuse, R33 ;  /* 0x0000005200217224 */ /* 0x080fe200078e0221 */
[----:B------:R-:W-:Y:S01]  /*7a50*/  SHF.R.S32.HI R0, RZ, 0x18, R92 ;  /* 0x00000018ff007819 */ /* 0x000fe2000001145c */
[----:B------:R-:W-:Y:S01]  /*7a60*/  IMAD R34, R5, R82, R34 ;  /* 0x0000005205227224 */ /* 0x000fe200078e0222 */
[----:B------:R-:W-:Y:S02]  /*7a70*/  SHF.L.U32 R2, R93, 0x8, RZ ;  /* 0x000000085d027819 */ /* 0x000fe400000006ff */
[----:B------:R-:W-:Y:S01]  /*7a80*/  I2IP.S8.S32.SAT R14, R19, R14, RZ ;  /* 0x0000000e130e7239 */ /* 0x000fe200000014ff */
[-C--:B------:R-:W-:Y:S01]  /*7a90*/  IMAD R39, R0, R82.reuse, R39 ;  /* 0x0000005200277224 */ /* 0x080fe200078e0227 */
[----:B------:R-:W-:Y:S01]  /*7aa0*/  SHF.R.S32.HI R0, RZ, 0x18, R4 ;  /* 0x00000018ff007819 */ /* 0x000fe20000011404 */
[-C--:B------:R-:W-:Y:S01]  /*7ab0*/  IMAD R36, R3, R82.reuse, R36 ;  /* 0x0000005203247224 */ /* 0x080fe200078e0224 */
[----:B------:R-:W-:Y:S02]  /*7ac0*/  SHF.R.S32.HI R5, RZ, 0x18, R2 ;  /* 0x00000018ff057819 */ /* 0x000fe40000011402 */
[----:B------:R-:W-:Y:S01]  /*7ad0*/  SHF.L.U32 R2, R94, 0x10, RZ ;  /* 0x000000105e027819 */ /* 0x000fe200000006ff */
[-C--:B------:R-:W-:Y:S01]  /*7ae0*/  IMAD R37, R0, R82.reuse, R37 ;  /* 0x0000005200257224 */ /* 0x080fe200078e0225 */
[----:B------:R-:W-:Y:S01]  /*7af0*/  SHF.R.S32.HI R0, RZ, 0x18, R93 ;  /* 0x00000018ff007819 */ /* 0x000fe2000001145d */
[-C--:B------:R-:W-:Y:S01]  /*7b00*/  IMAD R38, R5, R82.reuse, R38 ;  /* 0x0000005205267224 */ /* 0x080fe200078e0226 */
[C---:B------:R-:W-:Y:S02]  /*7b10*/  PRMT R3, R94.reuse, 0x8880, RZ ;  /* 0x000088805e037816 */ /* 0x040fe400000000ff */
[----:B------:R-:W-:Y:S01]  /*7b20*/  SHF.L.U32 R5, R94, 0x8, RZ ;  /* 0x000000085e057819 */ /* 0x000fe200000006ff */
[-C--:B------:R-:W-:Y:S01]  /*7b30*/  IMAD R43, R0, R82.reuse, R43 ;  /* 0x00000052002b7224 */ /* 0x080fe200078e022b */
[----:B------:R-:W-:Y:S01]  /*7b40*/  SHF.R.S32.HI R2, RZ, 0x18, R2 ;  /* 0x00000018ff027819 */ /* 0x000fe20000011402 */
[-C--:B------:R-:W-:Y:S01]  /*7b50*/  IMAD R40, R3, R82.reuse, R40 ;  /* 0x0000005203287224 */ /* 0x080fe200078e0228 */
[----:B------:R-:W-:Y:S02]  /*7b60*/  SHF.R.S32.HI R5, RZ, 0x18, R5 ;  /* 0x00000018ff057819 */ /* 0x000fe40000011405 */
[----:B------:R-:W-:Y:S01]  /*7b70*/  SHF.R.S32.HI R4, RZ, 0x18, R94 ;  /* 0x00000018ff047819 */ /* 0x000fe2000001145e */
[-C--:B------:R-:W-:Y:S01]  /*7b80*/  IMAD R41, R2, R82.reuse, R41 ;  /* 0x0000005202297224 */ /* 0x080fe200078e0229 */
[----:B------:R-:W-:Y:S01]  /*7b90*/  SHF.L.U32 R0, R95, 0x10, RZ ;  /* 0x000000105f007819 */ /* 0x000fe200000006ff */
[-C--:B------:R-:W-:Y:S01]  /*7ba0*/  IMAD R42, R5, R82.reuse, R42 ;  /* 0x00000052052a7224 */ /* 0x080fe200078e022a */
[C---:B------:R-:W-:Y:S01]  /*7bb0*/  PRMT R3, R95.reuse, 0x8880, RZ ;  /* 0x000088805f037816 */ /* 0x040fe200000000ff */
[-C--:B------:R-:W-:Y:S01]  /*7bc0*/  IMAD R47, R4, R82.reuse, R47 ;  /* 0x00000052042f7224 */ /* 0x080fe200078e022f */
[----:B------:R-:W-:Y:S02]  /*7bd0*/  SHF.L.U32 R2, R95, 0x8, RZ ;  /* 0x000000085f027819 */ /* 0x000fe400000006ff */
[----:B------:R-:W-:Y:S01]  /*7be0*/  SHF.R.S32.HI R0, RZ, 0x18, R0 ;  /* 0x00000018ff007819 */ /* 0x000fe20000011400 */
[-C--:B------:R-:W-:Y:S01]  /*7bf0*/  IMAD R44, R3, R82.reuse, R44 ;  /* 0x00000052032c7224 */ /* 0x080fe200078e022c */
[----:B------:R-:W-:Y:S02]  /*7c00*/  SHF.R.S32.HI R5, RZ, 0x18, R2 ;  /* 0x00000018ff057819 */ /* 0x000fe40000011402 */
[----:B------:R-:W-:Y:S01]  /*7c10*/  SHF.R.S32.HI R2, RZ, 0x18, R95 ;  /* 0x00000018ff027819 */ /* 0x000fe2000001145f */
[-C--:B------:R-:W-:Y:S01]  /*7c20*/  IMAD R45, R0, R82.reuse, R45 ;  /* 0x00000052002d7224 */ /* 0x080fe200078e022d */
[----:B------:R-:W-:Y:S01]  /*7c30*/  PRMT R3, R96, 0x8880, RZ ;  /* 0x0000888060037816 */ /* 0x000fe200000000ff */
[-C--:B------:R-:W-:Y:S01]  /*7c40*/  IMAD R46, R5, R82.reuse, R46 ;  /* 0x00000052052e7224 */ /* 0x080fe200078e022e */
[C---:B------:R-:W-:Y:S01]  /*7c50*/  SHF.L.U32 R4, R97.reuse, 0x10, RZ ;  /* 0x0000001061047819 */ /* 0x040fe200000006ff */
[-C--:B------:R-:W-:Y:S01]  /*7c60*/  IMAD R51, R2, R82.reuse, R51 ;  /* 0x0000005202337224 */ /* 0x080fe200078e0233 */
[----:B------:R-:W-:Y:S01]  /*7c70*/  SHF.R.S32.HI R2, RZ, 0x18, R96 ;  /* 0x00000018ff027819 */ /* 0x000fe20000011460 */
[C---:B------:R-:W-:Y:S01]  /*7c80*/  IMAD.U32 R0, R96.reuse, 0x10000, RZ ;  /* 0x0001000060007824 */ /* 0x040fe200078e00ff */
[----:B------:R-:W-:Y:S01]  /*7c90*/  PRMT R5, R97, 0x8880, RZ ;  /* 0x0000888061057816 */ /* 0x000fe200000000ff */
[-C--:B------:R-:W-:Y:S01]  /*7ca0*/  IMAD R48, R3, R82.reuse, R48 ;  /* 0x0000005203307224 */ /* 0x080fe200078e0230 */
[----:B------:R-:W-:Y:S02]  /*7cb0*/  SHF.L.U32 R3, R96, 0x8, RZ ;  /* 0x0000000860037819 */ /* 0x000fe400000006ff */
[----:B------:R-:W-:Y:S02]  /*7cc0*/  SHF.R.S32.HI R0, RZ, 0x18, R0 ;  /* 0x00000018ff007819 */ /* 0x000fe40000011400 */
[----:B------:R-:W-:Y:S02]  /*7cd0*/  SHF.R.S32.HI R3, RZ, 0x18, R3 ;  /* 0x00000018ff037819 */ /* 0x000fe40000011403 */
[----:B------:R-:W-:Y:S01]  /*7ce0*/  SHF.R.S32.HI R4, RZ, 0x18, R4 ;  /* 0x00000018ff047819 */ /* 0x000fe20000011404 */
[-C--:B------:R-:W-:Y:S01]  /*7cf0*/  IMAD R49, R0, R82.reuse, R49 ;  /* 0x0000005200317224 */ /* 0x080fe200078e0231 */
[----:B------:R-:W-:Y:S01]  /*7d00*/  SHF.R.S32.HI R0, RZ, 0x18, R97 ;  /* 0x00000018ff007819 */ /* 0x000fe20000011461 */
[-C--:B------:R-:W-:Y:S01]  /*7d10*/  IMAD R50, R3, R82.reuse, R50 ;  /* 0x0000005203327224 */ /* 0x080fe200078e0232 */
[----:B------:R-:W-:Y:S01]  /*7d20*/  SHF.L.U32 R3, R97, 0x8, RZ ;  /* 0x0000000861037819 */ /* 0x000fe200000006ff */
[-C--:B------:R-:W-:Y:S01]  /*7d30*/  IMAD R55, R2, R82.reuse, R55 ;  /* 0x0000005202377224 */ /* 0x080fe200078e0237 */
        /* <DEDUP_REMOVED lines=8> */
[----:B------:R-:W-:Y:S01]  /*7dc0*/  IMAD R59, R0, R82, R59 ;  /* 0x00000052003b7224 */ /* 0x000fe200078e023b */
[----:B------:R-:W-:Y:S01]  /*7dd0*/  I2IP.S8.S32.SAT R18, R23, R18, RZ ;  /* 0x0000001217127239 */ /* 0x000fe200000014ff */
[----:B------:R-:W-:Y:S01]  /*7de0*/  IMAD R56, R5, R82, R56 ;  /* 0x0000005205387224 */ /* 0x000fe200078e0238 */
[----:B------:R-:W-:Y:S01]  /*7df0*/  I2IP.S8.S32.SAT R86, R9, R8, R10 ;  /* 0x0000000809567239 */ /* 0x000fe2000000140a */
[----:B------:R-:W-:Y:S01]  /*7e00*/  IMAD R57, R2, R82, R57 ;  /* 0x0000005202397224 */ /* 0x000fe200078e0239 */
[----:B------:R-:W-:Y:S02]  /*7e10*/  I2IP.S8.S32.SAT R87, R13, R12, R14 ;  /* 0x0000000c0d577239 */ /* 0x000fe4000000140e */
[----:B------:R-:W-:Y:S02]  /*7e20*/  SHF.R.S32.HI R7, RZ, 0x18, R7 ;  /* 0x00000018ff077819 */ /* 0x000fe40000011407 */
[----:B------:R-:W-:Y:S01]  /*7e30*/  SHF.L.U32 R2, R99, 0x10, RZ ;  /* 0x0000001063027819 */ /* 0x000fe200000006ff */
[----:B------:R1:W-:Y:S01]  /*7e40*/  STS.128 [R153+UR49+0xa200], R84 ;  /* 0x00a2005499007988 */ /* 0x0003e20008000c31 */
[----:B------:R-:W-:Y:S01]  /*7e50*/  SHF.R.S32.HI R0, RZ, 0x18, R98 ;  /* 0x00000018ff007819 */ /* 0x000fe20000011462 */
[----:B------:R-:W-:Y:S01]  /*7e60*/  IMAD R58, R7, R82, R58 ;  /* 0x00000052073a7224 */ /* 0x000fe200078e023a */
[----:B------:R-:W-:Y:S02]  /*7e70*/  I2IP.S8.S32.SAT R16, R17, R16, R18 ;  /* 0x0000001011107239 */ /* 0x000fe40000001412 */
[----:B------:R-:W-:Y:S01]  /*7e80*/  I2IP.S8.S32.SAT R17, R27, R22, RZ ;  /* 0x000000161b117239 */ /* 0x000fe200000014ff */
[----:B------:R-:W-:Y:S01]  /*7e90*/  IMAD R63, R0, R82, R63 ;  /* 0x00000052003f7224 */ /* 0x000fe200078e023f */
[----:B------:R-:W-:Y:S02]  /*7ea0*/  I2IP.S8.S32.SAT R18, R31, R26, RZ ;  /* 0x0000001a1f127239 */ /* 0x000fe400000014ff */
[----:B------:R-:W-:Y:S02]  /*7eb0*/  I2IP.S8.S32.SAT R19, R35, R30, RZ ;  /* 0x0000001e23137239 */ /* 0x000fe400000014ff */
[C---:B------:R-:W-:Y:S02]  /*7ec0*/  PRMT R3, R99.reuse, 0x8880, RZ ;  /* 0x0000888063037816 */ /* 0x040fe400000000ff */
[----:B------:R-:W-:Y:S02]  /*7ed0*/  SHF.L.U32 R5, R99, 0x8, RZ ;  /* 0x0000000863057819 */ /* 0x000fe400000006ff */
[----:B------:R-:W-:Y:S01]  /*7ee0*/  SHF.R.S32.HI R2, RZ, 0x18, R2 ;  /* 0x00000018ff027819 */ /* 0x000fe20000011402 */
[----:B------:R-:W-:Y:S01]  /*7ef0*/  IMAD R60, R3, R82, R60 ;  /* 0x00000052033c7224 */ /* 0x000fe200078e023c */
[----:B------:R-:W-:Y:S02]  /*7f00*/  I2IP.S8.S32.SAT R17, R21, R20, R17 ;  /* 0x0000001415117239 */ /* 0x000fe40000001411 */
[----:B------:R-:W-:Y:S01]  /*7f10*/  I2IP.S8.S32.SAT R18, R25, R24, R18 ;  /* 0x0000001819127239 */ /* 0x000fe20000001412 */
[----:B------:R-:W-:Y:S01]  /*7f20*/  IMAD R61, R2, R82, R61 ;  /* 0x00000052023d7224 */ /* 0x000fe200078e023d */
[----:B------:R-:W-:Y:S02]  /*7f30*/  I2IP.S8.S32.SAT R19, R29, R28, R19 ;  /* 0x0000001c1d137239 */ /* 0x000fe40000001413 */
[----:B------:R-:W-:Y:S02]  /*7f40*/  SHF.R.S32.HI R5, RZ, 0x18, R5 ;  /* 0x00000018ff057819 */ /* 0x000fe40000011405 */
[----:B------:R-:W-:Y:S01]  /*7f50*/  SHF.R.S32.HI R4, RZ, 0x18, R99 ;  /* 0x00000018ff047819 */ /* 0x000fe20000011463 */
[----:B------:R1:W-:Y:S01]  /*7f60*/  STS.128 [R172+0xa200], R16 ;  /* 0x00a20010ac007388 */ /* 0x0003e20000000c00 */
[----:B------:R-:W-:Y:S01]  /*7f70*/  I2IP.S8.S32.SAT R34, R39, R34, RZ ;  /* 0x0000002227227239 */ /* 0x000fe200000014ff */
[----:B------:R-:W-:Y:S01]  /*7f80*/  IMAD R62, R5, R82, R62 ;  /* 0x00000052053e7224 */ /* 0x000fe200078e023e */
[----:B------:R-:W-:Y:S01]  /*7f90*/  I2IP.S8.S32.SAT R38, R43, R38, RZ ;  /* 0x000000262b267239 */ /* 0x000fe200000014ff */
[----:B------:R-:W-:Y:S01]  /*7fa0*/  IMAD R67, R4, R82, R67 ;  /* 0x0000005204437224 */ /* 0x000fe200078e0243 */
[----:B------:R-:W-:Y:S02]  /*7fb0*/  I2IP.S8.S32.SAT R42, R47, R42, RZ ;  /* 0x0000002a2f2a7239 */ /* 0x000fe400000014ff */
[----:B------:R-:W-:Y:S02]  /*7fc0*/  I2IP.S8.S32.SAT R35, R51, R46, RZ ;  /* 0x0000002e33237239 */ /* 0x000fe400000014ff */
[----:B------:R-:W-:Y:S02]  /*7fd0*/  I2IP.S8.S32.SAT R32, R33, R32, R34 ;  /* 0x0000002021207239 */ /* 0x000fe40000001422 */
[----:B------:R-:W-:Y:S02]  /*7fe0*/  I2IP.S8.S32.SAT R33, R37, R36, R38 ;  /* 0x0000002425217239 */ /* 0x000fe40000001426 */
[----:B------:R-:W-:Y:S02]  /*7ff0*/  I2IP.S8.S32.SAT R34, R41, R40, R42 ;  /* 0x0000002829227239 */ /* 0x000fe4000000142a */
[----:B------:R-:W-:Y:S02]  /*8000*/  I2IP.S8.S32.SAT R35, R45, R44, R35 ;  /* 0x0000002c2d237239 */ /* 0x000fe40000001423 */
[----:B------:R-:W-:Y:S02]  /*8010*/  I2IP.S8.S32.SAT R50, R55, R50, RZ ;  /* 0x0000003237327239 */ /* 0x000fe400000014ff */
[----:B------:R-:W-:Y:S01]  /*8020*/  I2IP.S8.S32.SAT R54, R59, R54, RZ ;  /* 0x000000363b367239 */ /* 0x000fe200000014ff */
[----:B------:R1:W-:Y:S01]  /*8030*/  STS.128 [R171+0xa200], R32 ;  /* 0x00a20020ab007388 */ /* 0x0003e20000000c00 */
[----:B------:R-:W-:Y:S02]  /*8040*/  I2IP.S8.S32.SAT R58, R63, R58, RZ ;  /* 0x0000003a3f3a7239 */ /* 0x000fe400000014ff */
[----:B------:R-:W-:Y:S02]  /*8050*/  I2IP.S8.S32.SAT R62, R67, R62, RZ ;  /* 0x0000003e433e7239 */ /* 0x000fe400000014ff */
[----:B------:R-:W-:Y:S02]  /*8060*/  I2IP.S8.S32.SAT R48, R49, R48, R50 ;  /* 0x0000003031307239 */ /* 0x000fe40000001432 */
[----:B------:R-:W-:Y:S02]  /*8070*/  I2IP.S8.S32.SAT R49, R53, R52, R54 ;  /* 0x0000003435317239 */ /* 0x000fe40000001436 */
[----:B------:R-:W-:Y:S02]  /*8080*/  I2IP.S8.S32.SAT R50, R57, R56, R58 ;  /* 0x0000003839327239 */ /* 0x000fe4000000143a */
[----:B------:R-:W-:Y:S02]  /*8090*/  I2IP.S8.S32.SAT R51, R61, R60, R62 ;  /* 0x0000003c3d337239 */ /* 0x000fe4000000143e */
[----:B------:R-:W-:Y:S02]  /*80a0*/  LEA R0, R160, UR49, 0x3 ;  /* 0x00000031a0007c11 */ /* 0x000fe4000f8e18ff */
[----:B------:R-:W-:Y:S01]  /*80b0*/  @P6 SHF.L.U32 R3, R159, 0x1f, RZ ;  /* 0x0000001f9f036819 */ /* 0x000fe200000006ff */
        /* <DEDUP_REMOVED lines=9> */
[----:B------:R-:W-:Y:S02]  /*8150*/  UIADD3 UR8, UP0, UPT, UR52, 0x680, URZ ;  /* 0x0000068034087890 */ /* 0x000fe4000ff1e0ff */
[----:B------:R-:W-:Y:S02]  /*8160*/  UIADD3 UR5, UPT, UPT, UR41, 0x40, URZ ;  /* 0x0000004029057890 */ /* 0x000fe4000fffe0ff */
[----:B------:R-:W-:Y:S02]  /*8170*/  UIADD3 UR4, UPT, UPT, UR49, 0xa200, URZ ;  /* 0x0000a20031047890 */ /* 0x000fe4000fffe0ff */
[----:B------:R-:W-:Y:S01]  /*8180*/  UIADD3.X UR9, UPT, UPT, URZ, UR53, URZ, UP0, !UPT ;  /* 0x00000035ff097290 */ /* 0x000fe200087fe4ff */
[----:B------:R-:W-:Y:S01]  /*8190*/  UMOV UR6, UR42 ;  /* 0x0000002a00067c82 */ /* 0x000fe20008000000 */
[----:B------:R-:W-:Y:S07]  /*81a0*/  UMOV UR7, UR36 ;  /* 0x0000002400077c82 */ /* 0x000fee0008000000 */
[----:B------:R2:W-:Y:S01]  /*81b0*/  UTMASTG.3D [UR4], [UR8] ;  /* 0x00000004080073b5 */ /* 0x0005e20008010000 */
[----:B------:R0:W-:Y:S01]  /*81c0*/  UTMACMDFLUSH ;  /* 0x00000000000079b7 */ /* 0x0001e20000000000 */
[----:B--2---:R-:W-:Y:S04]  /*81d0*/  DEPBAR.LE SB0, 0x1 ;  /* 0x000080400000791a */ /* 0x004fe80000000000 */
.L_x_105:
[----:B------:R-:W-:Y:S05]  /*81e0*/  BSYNC.RECONVERGENT B0 ;  /* 0x0000000000007941 */ /* 0x000fea0003800200 */
.L_x_104:
        /* <DEDUP_REMOVED lines=16> */
.L_x_109:
[----:B------:R-:W-:Y:S05]  /*82f0*/  BSYNC B0 ;  /* 0x0000000000007941 */ /* 0x000fea0003800000 */
.L_x_108:
        /* <DEDUP_REMOVED lines=19> */
[----:B--234-:R-:W-:Y:S02]  /*8430*/  LOP3.LUT R159, R159, R0, RZ, 0x3c, !PT ;  /* 0x000000009f9f7212 */ /* 0x01cfe400078e3cff */
.L_x_107:
[----:B------:R-:W-:Y:S05]  /*8440*/  BSYNC B1 ;  /* 0x0000000000017941 */ /* 0x000fea0003800000 */
.L_x_106:
[----:B------:R-:W-:Y:S05]  /*8450*/  VIADD R3, R80, 0x80 ;  /* 0x0000008050037836 */ /* 0x000fea0000000000 */
        /* <DEDUP_REMOVED lines=9> */
[----:B------:R-:W3:Y:S01]  /*84f0*/  LDCU.64 UR6, c[0x4][0x80] ;  /* 0x01001000ff0677ac */ /* 0x000ee20008000a00 */
[----:B------:R-:W4:Y:S01]  /*8500*/  LDC.64 R2, c[0x4][R3] ;  /* 0x0100000003027b82 */ /* 0x000f220000000a00 */
[----:B------:R-:W5:Y:S01]  /*8510*/  LDCU.64 UR4, c[0x4][0x18] ;  /* 0x01000300ff0477ac */ /* 0x000f620008000a00 */
[----:B--2---:R-:W-:Y:S01]  /*8520*/  MOV R5, UR9 ;  /* 0x0000000900057c02 */ /* 0x004fe20008000f00 */
[----:B------:R-:W-:Y:S01]  /*8530*/  IMAD.U32 R4, RZ, RZ, UR8 ;  /* 0x00000008ff047e24 */ /* 0x000fe2000f8e00ff */
[----:B---3--:R-:W-:Y:S01]  /*8540*/  MOV R7, UR7 ;  /* 0x0000000700077c02 */ /* 0x008fe20008000f00 */
[----:B------:R-:W-:Y:S01]  /*8550*/  IMAD.U32 R6, RZ, RZ, UR6 ;  /* 0x00000006ff067e24 */ /* 0x000fe2000f8e00ff */
[----:B-----5:R-:W-:Y:S01]  /*8560*/  MOV R11, UR5 ;  /* 0x00000005000b7c02 */ /* 0x020fe20008000f00 */
[----:B------:R-:W-:Y:S02]  /*8570*/  IMAD.U32 R10, RZ, RZ, UR4 ;  /* 0x00000004ff0a7e24 */ /* 0x000fe4000f8e00ff */
[----:B------:R-:W-:Y:S07]  /*8580*/  LEPC R20, `(.L_x_111) ;  /* 0x000000001014794e */ /* 0x000fee0000000000 */
[----:B-1--4-:R-:W-:Y:S05]  /*8590*/  CALL.ABS.NOINC R2 ;  /* 0x0000000002007343 */ /* 0x012fea0003c00000 */
.L_x_111:
[----:B------:R-:W-:Y:S05]  /*85a0*/  WARPSYNC.ALL ;  /* 0x0000000000007948 */ /* 0x000fea0003800000 */
[----:B------:R-:W-:Y:S01]  /*85b0*/  R2UR UR4, R80 ;  /* 0x00000000500472ca */ /* 0x000fe200000e0000 */
[----:B------:R-:W-:Y:S01]  /*85c0*/  BSSY.RECONVERGENT B0, `(.L_x_112) ;  /* 0x000011f000007945 */ /* 0x000fe20003800200 */
[C---:B------:R-:W-:Y:S02]  /*85d0*/  PRMT R81, R100.reuse, 0x8880, RZ ;  /* 0x0000888064517816 */ /* 0x040fe400000000ff */
[C---:B-1----:R-:W-:Y:S02]  /*85e0*/  SHF.L.U32 R84, R100.reuse, 0x8, RZ ;  /* 0x0000000864547819 */ /* 0x042fe400000006ff */
[----:B------:R-:W-:Y:S02]  /*85f0*/  SHF.L.U32 R83, R100, 0x10, RZ ;  /* 0x0000001064537819 */ /* 0x000fe400000006ff */
[----:B------:R-:W-:Y:S02]  /*8600*/  SHF.R.S32.HI R84, RZ, 0x18, R84 ;  /* 0x00000018ff547819 */ /* 0x000fe40000011454 */
[----:B------:R-:W-:Y:S02]  /*8610*/  SHF.R.S32.HI R83, RZ, 0x18, R83 ;  /* 0x00000018ff537819 */ /* 0x000fe40000011453 */
[----:B------:R-:W-:Y:S01]  /*8620*/  ISETP.NE.AND P0, PT, R167, RZ, PT ;  /* 0x000000ffa700720c */ /* 0x000fe20003f05270 */
[----:B------:R-:W1:Y:S01]  /*8630*/  LDTM.x64 R4, tmem[UR4+0x80] ;  /* 0x00008004000479ee */ /* 0x000e620008340000 */
[----:B------:R-:W-:Y:S01]  /*8640*/  ISETP.NE.AND P6, PT, R117, RZ, PT ;  /* 0x000000ff7500720c */ /* 0x000fe20003fc5270 */
[C---:B-1----:R-:W-:Y:S02]  /*8650*/  IMAD R0, R78.reuse, R4, RZ ;  /* 0x000000044e007224 */ /* 0x042fe400078e02ff */
        /* <DEDUP_REMOVED lines=141> */
[C---:B------:R-:W-:Y:S01]  /*8f30*/  PRMT R3, R92.reuse, 0x8880, RZ ;  /* 0x000088805c037816 */ /* 0x040fe200000000ff */
        /* <DEDUP_REMOVED lines=124> */
[----:B------:R-:W-:Y:S02]  /*9700*/  UIADD3 UR8, UP0, UPT, UR52, 0x680, URZ ;  /* 0x0000068034087890 */ /* 0x000fe4000ff1e0ff */
[----:B------:R-:W-:Y:S02]  /*9710*/  UIADD3 UR5, UPT, UPT, UR41, 0x80, URZ ;  /* 0x0000008029057890 */ /* 0x000fe4000fffe0ff */
[----:B------:R-:W-:Y:S01]  /*9720*/  MOV R166, UR10 ;  /* 0x0000000a00a67c02 */ /* 0x000fe20008000f00 */
[----:B------:R-:W-:Y:S01]  /*9730*/  UIADD3.X UR9, UPT, UPT, URZ, UR53, URZ, UP0, !UPT ;  /* 0x00000035ff097290 */ /* 0x000fe200087fe4ff */
[----:B------:R-:W-:Y:S02]  /*9740*/  UMOV UR6, UR42 ;  /* 0x0000002a00067c82 */ /* 0x000fe40008000000 */
[----:B------:R-:W-:Y:S01]  /*9750*/  R2UR UR4, R166 ;  /* 0x00000000a60472ca */ /* 0x000fe200000e0000 */
[----:B------:R-:W-:Y:S11]  /*9760*/  UMOV UR7, UR36 ;  /* 0x0000002400077c82 */ /* 0x000ff60008000000 */
[----:B------:R-:W-:Y:S01]  /*9770*/  @!UPT UIADD3 URZ, UPT, UPT, URZ, URZ, URZ ;  /* 0x000000fffffff290 */ /* 0x000fe2000fffe0ff */
[----:B------:R2:W-:Y:S01]  /*9780*/  UTMASTG.3D [UR4], [UR8] ;  /* 0x00000004080073b5 */ /* 0x0005e20008010000 */
[----:B------:R0:W-:Y:S01]  /*9790*/  UTMACMDFLUSH ;  /* 0x00000000000079b7 */ /* 0x0001e20000000000 */
[----:B--2---:R-:W-:Y:S04]  /*97a0*/  DEPBAR.LE SB0, 0x1 ;  /* 0x000080400000791a */ /* 0x004fe80000000000 */
.L_x_113:
[----:B------:R-:W-:Y:S05]  /*97b0*/  BSYNC.RECONVERGENT B0 ;  /* 0x0000000000007941 */ /* 0x000fea0003800200 */
.L_x_112:
        /* <DEDUP_REMOVED lines=16> */
.L_x_117:
[----:B------:R-:W-:Y:S05]  /*98c0*/  BSYNC B0 ;  /* 0x0000000000007941 */ /* 0x000fea0003800000 */
.L_x_116:
        /* <DEDUP_REMOVED lines=20> */
.L_x_115:
[----:B------:R-:W-:Y:S05]  /*9a10*/  BSYNC B1 ;  /* 0x0000000000017941 */ /* 0x000fea0003800000 */
.L_x_114:
        /* <DEDUP_REMOVED lines=21> */
.L_x_119:
[----:B------:R-:W-:Y:S01]  /*9b70*/  ISETP.NE.AND P0, PT, R167, RZ, PT ;  /* 0x000000ffa700720c */ /* 0x000fe20003f05270 */
[----:B------:R-:W-:Y:S05]  /*9b80*/  WARPSYNC.ALL ;  /* 0x0000000000007948 */ /* 0x000fea0003800000 */
[----:B------:R-:W-:Y:S01]  /*9b90*/  IMAD.U32 R140, R102, 0x10000, RZ ;  /* 0x00010000668c7824 */ /* 0x000fe200078e00ff */
[----:B------:R-:W-:Y:S01]  /*9ba0*/  R2UR UR4, R80 ;  /* 0x00000000500472ca */ /* 0x000fe200000e0000 */
[----:B------:R-:W-:Y:S01]  /*9bb0*/  IMAD.U32 R134, R88, 0x10000, RZ ;  /* 0x0001000058867824 */ /* 0x000fe200078e00ff */
[C---:B------:R-:W-:Y:S01]  /*9bc0*/  SHF.L.U32 R0, R100.reuse, 0x10, RZ ;  /* 0x0000001064007819 */ /* 0x040fe200000006ff */
[----:B-1----:R-:W-:Y:S01]  /*9bd0*/  IMAD.U32 R119, R93, 0x10000, RZ ;  /* 0x000100005d777824 */ /* 0x002fe200078e00ff */
[----:B------:R-:W-:Y:S01]  /*9be0*/  PRMT R3, R100, 0x8880, RZ ;  /* 0x0000888064037816 */ /* 0x000fe200000000ff */
[----:B------:R-:W-:Y:S01]  /*9bf0*/  IMAD.U32 R104, R98, 0x10000, RZ ;  /* 0x0001000062687824 */ /* 0x000fe200078e00ff */
[----:B------:R-:W-:Y:S01]  /*9c00*/  SHF.L.U32 R81, R100, 0x8, RZ ;  /* 0x0000000864517819 */ /* 0x000fe200000006ff */
[----:B------:R-:W-:Y:S01]  /*9c10*/  IMAD.SHL.U32 R127, R90, 0x100, RZ ;  /* 0x000001005a7f7824 */ /* 0x000fe200078e00ff */
[----:B------:R-:W-:Y:S01]  /*9c20*/  SHF.R.S32.HI R0, RZ, 0x18, R0 ;  /* 0x00000018ff007819 */ /* 0x000fe20000011400 */
[----:B------:R-:W-:Y:S01]  /*9c30*/  IMAD.SHL.U32 R112, R95, 0x100, RZ ;  /* 0x000001005f707824 */ /* 0x000fe200078e00ff */
[----:B------:R-:W-:Y:S01]  /*9c40*/  SHF.R.S32.HI R81, RZ, 0x18, R81 ;  /* 0x00000018ff517819 */ /* 0x000fe20000011451 */
[----:B------:R-:W-:Y:S01]  /*9c50*/  BSSY.RECONVERGENT B0, `(.L_x_120) ;  /* 0x0000121000007945 */ /* 0x000fe20003800200 */
[----:B------:R-:W-:Y:S01]  /*9c60*/  SHF.R.S32.HI R2, RZ, 0x18, R100 ;  /* 0x00000018ff027819 */ /* 0x000fe20000011464 */
[----:B------:R-:W1:Y:S01]  /*9c70*/  LDTM.x64 R4, tmem[UR4+0xc0] ;  /* 0x0000c004000479ee */ /* 0x000e620008340000 */
[----:B------:R-:W-:Y:S01]  /*9c80*/  NOP ;  /* 0x0000000000007918 */ /* 0x000fe20000000000 */
[----:B------:R-:W-:Y:S02]  /*9c90*/  SHF.R.S32.HI R84, RZ, 0x18, R101 ;  /* 0x00000018ff547819 */ /* 0x000fe40000011465 */
[----:B------:R-:W-:Y:S02]  /*9ca0*/  SHF.R.S32.HI R85, RZ, 0x18, R102 ;  /* 0x00000018ff557819 */ /* 0x000fe40000011466 */
[----:B------:R-:W-:Y:S02]  /*9cb0*/  SHF.R.S32.HI R86, RZ, 0x18, R103 ;  /* 0x00000018ff567819 */ /* 0x000fe40000011467 */
[----:B------:R-:W-:Y:S02]  /*9cc0*/  SHF.R.S32.HI R87, RZ, 0x18, R88 ;  /* 0x00000018ff577819 */ /* 0x000fe40000011458 */
[----:B------:R-:W-:Y:S02]  /*9cd0*/  R2UR UR5, R108 ;  /* 0x000000006c0572ca */ /* 0x000fe400000e0000 */
[C---:B------:R-:W-:Y:S02]  /*9ce0*/  PRMT R143, R101.reuse, 0x8880, RZ ;  /* 0x00008880658f7816 */ /* 0x040fe400000000ff */
[----:B------:R-:W-:Y:S02]  /*9cf0*/  SHF.L.U32 R83, R101, 0x10, RZ ;  /* 0x0000001065537819 */ /* 0x000fe400000006ff */
[----:B------:R-:W-:Y:S02]  /*9d00*/  PRMT R141, R102, 0x8880, RZ ;  /* 0x00008880668d7816 */ /* 0x000fe400000000ff */
[----:B------:R-:W-:Y:S02]  /*9d10*/  SHF.R.S32.HI R83, RZ, 0x18, R83 ;  /* 0x00000018ff537819 */ /* 0x000fe40000011453 */
[C---:B------:R-:W-:Y:S02]  /*9d20*/  PRMT R138, R103.reuse, 0x8880, RZ ;  /* 0x00008880678a7816 */ /* 0x040fe400000000ff */
[----:B------:R-:W-:Y:S01]  /*9d30*/  SHF.L.U32 R137, R103, 0x10, RZ ;  /* 0x0000001067897819 */ /* 0x000fe200000006ff */
[----:B------:R-:W-:Y:S01]  /*9d40*/  UIADD3 UR5, UPT, UPT, UR5, 0xc0, URZ ;  /* 0x000000c005057890 */ /* 0x000fe2000fffe0ff */
[----:B-1----:R-:W-:Y:S01]  /*9d50*/  IMAD R4, R78, R4, RZ ;  /* 0x000000044e047224 */ /* 0x002fe200078e02ff */
[----:B------:R-:W-:Y:S01]  /*9d60*/  PRMT R135, R88, 0x8880, RZ ;  /* 0x0000888058877816 */ /* 0x000fe200000000ff */
[C---:B------:R-:W-:Y:S01]  /*9d70*/  IMAD R5, R78.reuse, R5, RZ ;  /* 0x000000054e057224 */ /* 0x040fe200078e02ff */
[----:B------:R-:W-:Y:S01]  /*9d80*/  UPRMT UR5, UR37, 0x654, UR5 ;  /* 0x0000065425057896 */ /* 0x000fe20008000005 */
[----:B------:R-:W-:Y:S01]  /*9d90*/  IMAD R4, R3, R82, R4 ;  /* 0x0000005203047224 */ /* 0x000fe200078e0204 */
[C---:B------:R-:W-:Y:S01]  /*9da0*/  PRMT R132, R89.reuse, 0x8880, RZ ;  /* 0x0000888059847816 */ /* 0x040fe200000000ff */
[----:B------:R-:W-:Y:S01]  /*9db0*/  IMAD R6, R78, R6, RZ ;  /* 0x000000064e067224 */ /* 0x000fe200078e02ff */
[----:B------:R-:W-:Y:S01]  /*9dc0*/  SHF.L.U32 R131, R89, 0x10, RZ ;  /* 0x0000001059837819 */ /* 0x000fe200000006ff */
[----:B------:R-:W-:Y:S01]  /*9dd0*/  IMAD R5, R0, R82, R5 ;  /* 0x0000005200057224 */ /* 0x000fe200078e0205 */
[----:B------:R-:W-:Y:S01]  /*9de0*/  PRMT R129, R90, 0x8880, RZ ;  /* 0x000088805a817816 */ /* 0x000fe200000000ff */
[----:B------:R-:W-:Y:S01]  /*9df0*/  IMAD R0, R78, R16, RZ ;  /* 0x000000104e007224 */ /* 0x000fe200078e02ff */
[----:B------:R-:W-:Y:S01]  /*9e00*/  SHF.L.U32 R128, R90, 0x10, RZ ;  /* 0x000000105a807819 */ /* 0x000fe200000006ff */
[C---:B------:R-:W-:Y:S01]  /*9e10*/  IMAD R7, R78.reuse, R7, RZ ;  /* 0x000000074e077224 */ /* 0x040fe200078e02ff */
[----:B------:R-:W-:Y:S01]  /*9e20*/  SYNCS.ARRIVE.TRANS64.RED.A1T0 RZ, [UR5], RZ ;  /* 0x000000ffffff79a7 */ /* 0x000fe20008100405 */
[C---:B------:R-:W-:Y:S01]  /*9e30*/  IMAD R16, R78.reuse, R20, RZ ;  /* 0x000000144e107224 */ /* 0x040fe200078e02ff */
[C---:B------:R-:W-:Y:S01]  /*9e40*/  PRMT R126, R91.reuse, 0x8880, RZ ;  /* 0x000088805b7e7816 */ /* 0x040fe200000000ff */
[C---:B------:R-:W-:Y:S01]  /*9e50*/  IMAD R20, R78.reuse, R24, RZ ;  /* 0x000000184e147224 */ /* 0x040fe200078e02ff */
[----:B------:R-:W-:Y:S01]  /*9e60*/  SHF.L.U32 R125, R91, 0x10, RZ ;  /* 0x000000105b7d7819 */ /* 0x000fe200000006ff */
[----:B------:R-:W-:Y:S01]  /*9e70*/  IMAD R6, R81, R82, R6 ;  /* 0x0000005251067224 */ /* 0x000fe200078e0206 */
[----:B------:R-:W-:Y:S01]  /*9e80*/  MOV R81, R143 ;  /* 0x0000008f00517202 */ /* 0x000fe20000000f00 */
[----:B------:R-:W-:Y:S01]  /*9e90*/  IMAD R24, R78, R28, RZ ;  /* 0x0000001c4e187224 */ /* 0x000fe200078e02ff */
[----:B------:R-:W-:Y:S01]  /*9ea0*/  PRMT R123, R92, 0x8880, RZ ;  /* 0x000088805c7b7816 */ /* 0x000fe200000000ff */
[----:B------:R-:W-:Y:S01]  /*9eb0*/  IMAD R28, R78, R32, RZ ;  /* 0x000000204e1c7224 */ /* 0x000fe200078e02ff */
[----:B------:R-:W-:Y:S01]  /*9ec0*/  SHF.L.U32 R122, R92, 0x10, RZ ;  /* 0x000000105c7a7819 */ /* 0x000fe200000006ff */
[----:B------:R-:W-:Y:S01]  /*9ed0*/  IMAD R7, R2, R82, R7 ;  /* 0x0000005202077224 */ /* 0x000fe200078e0207 */
[----:B------:R-:W-:Y:S01]  /*9ee0*/  PRMT R120, R93, 0x8880, RZ ;  /* 0x000088805d787816 */ /* 0x000fe200000000ff */
[----:B------:R-:W-:Y:S01]  /*9ef0*/  IMAD R32, R78, R36, RZ ;  /* 0x000000244e207224 */ /* 0x000fe200078e02ff */
[----:B------:R-:W-:Y:S01]  /*9f00*/  PRMT R117, R94, 0x8880, RZ ;  /* 0x000088805e757816 */ /* 0x000fe200000000ff */
[----:B------:R-:W-:Y:S01]  /*9f10*/  IMAD R2, R78, R17, RZ ;  /* 0x000000114e027224 */ /* 0x000fe200078e02ff */
[----:B------:R-:W-:Y:S01]  /*9f20*/  SHF.L.U32 R116, R94, 0x10, RZ ;  /* 0x000000105e747819 */ /* 0x000fe200000006ff */
[----:B------:R-:W-:Y:S01]  /*9f30*/  IMAD R36, R78, R40, RZ ;  /* 0x000000284e247224 */ /* 0x000fe200078e02ff */
[----:B------:R-:W-:Y:S01]  /*9f40*/  SHF.L.U32 R115, R94, 0x8, RZ ;  /* 0x000000085e737819 */ /* 0x000fe200000006ff */
[C---:B------:R-:W-:Y:S01]  /*9f50*/  IMAD R17, R78.reuse, R21, RZ ;  /* 0x000000154e117224 */ /* 0x040fe200078e02ff */
[C---:B------:R-:W-:Y:S01]  /*9f60*/  PRMT R114, R95.reuse, 0x8880, RZ ;  /* 0x000088805f727816 */ /* 0x040fe200000000ff */
[C---:B------:R-:W-:Y:S01]  /*9f70*/  IMAD R40, R78.reuse, R44, RZ ;  /* 0x0000002c4e287224 */ /* 0x040fe200078e02ff */
[----:B------:R-:W-:Y:S01]  /*9f80*/  SHF.L.U32 R113, R95, 0x10, RZ ;  /* 0x000000105f717819 */ /* 0x000fe200000006ff */
[----:B------:R-:W-:Y:S01]  /*9f90*/  IMAD R21, R78, R25, RZ ;  /* 0x000000194e157224 */ /* 0x000fe200078e02ff */
[----:B------:R-:W-:Y:S01]  /*9fa0*/  PRMT R111, R96, 0x8880, RZ ;  /* 0x00008880606f7816 */ /* 0x000fe200000000ff */
        /* <DEDUP_REMOVED lines=8> */
[C---:B------:R-:W-:Y:S01]  /*a030*/  IMAD R52, R78.reuse, R56, RZ ;  /* 0x000000384e347224 */ /* 0x040fe200078e02ff */
[----:B------:R-:W-:Y:S01]  /*a040*/  SHF.L.U32 R142, R101, 0x8, RZ ;  /* 0x00000008658e7819 */ /* 0x000fe200000006ff */
[C---:B------:R-:W-:Y:S01]  /*a050*/  IMAD R8, R78.reuse, R8, RZ ;  /* 0x000000084e087224 */ /* 0x040fe200078e02ff */
[C---:B------:R-:W-:Y:S01]  /*a060*/  SHF.L.U32 R101, R99.reuse, 0x10, RZ ;  /* 0x0000001063657819 */ /* 0x040fe200000006ff */
[----:B------:R-:W-:Y:S01]  /*a070*/  IMAD R33, R78, R37, RZ ;  /* 0x000000254e217224 */ /* 0x000fe200078e02ff */
[----:B------:R-:W-:Y:S01]  /*a080*/  SHF.L.U32 R139, R102, 0x8, RZ ;  /* 0x00000008668b7819 */ /* 0x000fe200000006ff */
[C---:B------:R-:W-:Y:S01]  /*a090*/  IMAD R56, R78.reuse, R60, RZ ;  /* 0x0000003c4e387224 */ /* 0x040fe200078e02ff */
[----:B------:R-:W-:Y:S01]  /*a0a0*/  PRMT R102, R99, 0x8880, RZ ;  /* 0x0000888063667816 */ /* 0x000fe200000000ff */
[C---:B------:R-:W-:Y:S01]  /*a0b0*/  IMAD R37, R78.reuse, R41, RZ ;  /* 0x000000294e257224 */ /* 0x040fe200078e02ff */
[----:B------:R-:W-:Y:S01]  /*a0c0*/  SHF.L.U32 R136, R103, 0x8, RZ ;  /* 0x0000000867887819 */ /* 0x000fe200000006ff */
[C---:B------:R-:W-:Y:S01]  /*a0d0*/  IMAD R60, R78.reuse, R64, RZ ;  /* 0x000000404e3c7224 */ /* 0x040fe200078e02ff */
[----:B------:R-:W-:Y:S01]  /*a0e0*/  I2IP.S8.S32.SAT R64, R7, R6, RZ ;  /* 0x0000000607407239 */ /* 0x000fe200000014ff */
[C---:B------:R-:W-:Y:S01]  /*a0f0*/  IMAD R9, R78.reuse, R9, RZ ;  /* 0x000000094e097224 */ /* 0x040fe200078e02ff */
[----:B------:R-:W-:Y:S01]  /*a100*/  SHF.R.S32.HI R6, RZ, 0x18, R140 ;  /* 0x00000018ff067819 */ /* 0x000fe2000001148c */
[C---:B------:R-:W-:Y:S01]  /*a110*/  IMAD R41, R78.reuse, R45, RZ ;  /* 0x0000002d4e297224 */ /* 0x040fe200078e02ff */
[----:B------:R-:W-:Y:S01]  /*a120*/  SHF.R.S32.HI R7, RZ, 0x18, R142 ;  /* 0x00000018ff077819 */ /* 0x000fe2000001148e */
[----:B------:R-:W-:Y:S01]  /*a130*/  IMAD R45, R78, R49, RZ ;  /* 0x000000314e2d7224 */ /* 0x000fe200078e02ff */
[----:B------:R-:W-:Y:S01]  /*a140*/  SHF.L.U32 R133, R88, 0x8, RZ ;  /* 0x0000000858857819 */ /* 0x000fe200000006ff */
[C---:B------:R-:W-:Y:S01]  /*a150*/  IMAD R10, R78.reuse, R10, RZ ;  /* 0x0000000a4e0a7224 */ /* 0x040fe200078e02ff */
[----:B------:R-:W-:Y:S01]  /*a160*/  SHF.R.S32.HI R88, RZ, 0x18, R89 ;  /* 0x00000018ff587819 */ /* 0x000fe20000011459 */
[C---:B------:R-:W-:Y:S01]  /*a170*/  IMAD R49, R78.reuse, R53, RZ ;  /* 0x000000354e317224 */ /* 0x040fe200078e02ff */
[----:B------:R-:W-:Y:S01]  /*a180*/  SHF.L.U32 R130, R89, 0x8, RZ ;  /* 0x0000000859827819 */ /* 0x000fe200000006ff */
[-C--:B------:R-:W-:Y:S01]  /*a190*/  IMAD R8, R81, R82.reuse, R8 ;  /* 0x0000005251087224 */ /* 0x080fe200078e0208 */
[----:B------:R-:W-:Y:S01]  /*a1a0*/  SHF.R.S32.HI R81, RZ, 0x18, R139 ;  /* 0x00000018ff517819 */ /* 0x000fe2000001148b */
[C---:B------:R-:W-:Y:S01]  /*a1b0*/  IMAD R53, R78.reuse, R57, RZ ;  /* 0x000000394e357224 */ /* 0x040fe200078e02ff */
[----:B------:R-:W-:Y:S01]  /*a1c0*/  SHF.R.S32.HI R89, RZ, 0x18, R90 ;  /* 0x00000018ff597819 */ /* 0x000fe2000001145a */
[C---:B------:R-:W-:Y:S01]  /*a1d0*/  IMAD R11, R78.reuse, R11, RZ ;  /* 0x0000000b4e0b7224 */ /* 0x040fe200078e02ff */
[----:B------:R-:W-:Y:S01]  /*a1e0*/  SHF.R.S32.HI R90, RZ, 0x18, R91 ;  /* 0x00000018ff5a7819 */ /* 0x000fe2000001145b */
[C---:B------:R-:W-:Y:S01]  /*a1f0*/  IMAD R57, R78.reuse, R61, RZ ;  /* 0x0000003d4e397224 */ /* 0x040fe200078e02ff */
[----:B------:R-:W-:Y:S01]  /*a200*/  SHF.L.U32 R124, R91, 0x8, RZ ;  /* 0x000000085b7c7819 */ /* 0x000fe200000006ff */
[----:B------:R-:W-:Y:S01]  /*a210*/  IMAD R9, R83, R82, R9 ;  /* 0x0000005253097224 */ /* 0x000fe200078e0209 */
[----:B------:R-:W-:Y:S01]  /*a220*/  SHF.R.S32.HI R91, RZ, 0x18, R92 ;  /* 0x00000018ff5b7819 */ /* 0x000fe2000001145c */
[----:B------:R-:W-:Y:S01]  /*a230*/  IMAD R61, R78, R65, RZ ;  /* 0x000000414e3d7224 */ /* 0x000fe200078e02ff */
[----:B------:R-:W-:Y:S01]  /*a240*/  SHF.L.U32 R121, R92, 0x8, RZ ;  /* 0x000000085c797819 */ /* 0x000fe200000006ff */
[C---:B------:R-:W-:Y:S01]  /*a250*/  IMAD R12, R78.reuse, R12, RZ ;  /* 0x0000000c4e0c7224 */ /* 0x040fe200078e02ff */
[----:B------:R-:W-:Y:S01]  /*a260*/  SHF.R.S32.HI R92, RZ, 0x18, R93 ;  /* 0x00000018ff5c7819 */ /* 0x000fe2000001145d */
[----:B------:R-:W-:Y:S01]  /*a270*/  IMAD.MOV.U32 R65, RZ, RZ, R141 ;  /* 0x000000ffff417224 */ /* 0x000fe200078e008d */
[----:B------:R-:W-:Y:S01]  /*a280*/  SHF.L.U32 R118, R93, 0x8, RZ ;  /* 0x000000085d767819 */ /* 0x000fe200000006ff */
[----:B------:R-:W-:Y:S01]  /*a290*/  IMAD R10, R7, R82, R10 ;  /* 0x00000052070a7224 */ /* 0x000fe200078e020a */
[----:B------:R-:W-:Y:S01]  /*a2a0*/  MOV R7, R138 ;  /* 0x0000008a00077202 */ /* 0x000fe20000000f00 */
[----:B------:R-:W-:Y:S01]  /*a2b0*/  IMAD R13, R78, R13, RZ ;  /* 0x0000000d4e0d7224 */ /* 0x000fe200078e02ff */
[----:B------:R-:W-:Y:S01]  /*a2c0*/  SHF.R.S32.HI R93, RZ, 0x18, R94 ;  /* 0x00000018ff5d7819 */ /* 0x000fe2000001145e */
[----:B------:R-:W-:Y:S01]  /*a2d0*/  IMAD R11, R84, R82, R11 ;  /* 0x00000052540b7224 */ /* 0x000fe200078e020b */
[----:B------:R-:W-:Y:S01]  /*a2e0*/  I2IP.S8.S32.SAT R84, R5, R4, R64 ;  /* 0x0000000405547239 */ /* 0x000fe20000001440 */
[C---:B------:R-:W-:Y:S01]  /*a2f0*/  IMAD R14, R78.reuse, R14, RZ ;  /* 0x0000000e4e0e7224 */ /* 0x040fe200078e02ff */
[----:B------:R-:W-:Y:S01]  /*a300*/  SHF.R.S32.HI R5, RZ, 0x18, R137 ;  /* 0x00000018ff057819 */ /* 0x000fe20000011489 */
[----:B------:R-:W-:Y:S01]  /*a310*/  IMAD R12, R65, R82, R12 ;  /* 0x00000052410c7224 */ /* 0x000fe200078e020c */
[----:B------:R-:W-:Y:S01]  /*a320*/  I2IP.S8.S32.SAT R10, R11, R10, RZ ;  /* 0x0000000a0b0a7239 */ /* 0x000fe200000014ff */
[----:B------:R-:W-:Y:S01]  /*a330*/  IMAD R15, R78, R15, RZ ;  /* 0x0000000f4e0f7224 */ /* 0x000fe200078e02ff */
[----:B------:R-:W-:Y:S01]  /*a340*/  SHF.R.S32.HI R94, RZ, 0x18, R95 ;  /* 0x00000018ff5e7819 */ /* 0x000fe2000001145f */
[-C--:B------:R-:W-:Y:S01]  /*a350*/  IMAD R13, R6, R82.reuse, R13 ;  /* 0x00000052060d7224 */ /* 0x080fe200078e020d */
[----:B------:R-:W-:Y:S01]  /*a360*/  SHF.R.S32.HI R6, RZ, 0x18, R134 ;  /* 0x00000018ff067819 */ /* 0x000fe20000011486 */
[-C--:B------:R-:W-:Y:S01]  /*a370*/  IMAD R14, R81, R82.reuse, R14 ;  /* 0x00000052510e7224 */ /* 0x080fe200078e020e */
        /* <DEDUP_REMOVED lines=10> */
[----:B------:R-:W-:Y:S01]  /*a420*/  MOV R5, R135 ;  /* 0x0000008700057202 */ /* 0x000fe20000000f00 */
[-C--:B------:R-:W-:Y:S01]  /*a430*/  IMAD R3, R4, R82.reuse, R3 ;  /* 0x0000005204037224 */ /* 0x080fe200078e0203 */
[----:B------:R-:W-:Y:S01]  /*a440*/  SHF.R.S32.HI R4, RZ, 0x18, R131 ;  /* 0x00000018ff047819 */ /* 0x000fe20000011483 */
[----:B------:R-:W-:Y:S01]  /*a450*/  IMAD R19, R86, R82, R19 ;  /* 0x0000005256137224 */ /* 0x000fe200078e0213 */
[----:B------:R-:W-:Y:S01]  /*a460*/  I2IP.S8.S32.SAT R86, R13, R12, R14 ;  /* 0x0000000c0d567239 */ /* 0x000fe2000000140e */
[----:B------:R-:W-:Y:S01]  /*a470*/  IMAD R18, R78, R22, RZ ;  /* 0x000000164e127224 */ /* 0x000fe200078e02ff */
[----:B------:R-:W-:Y:S01]  /*a480*/  SHF.L.U32 R109, R96, 0x8, RZ ;  /* 0x00000008606d7819 */ /* 0x000fe200000006ff */
[----:B------:R-:W-:Y:S01]  /*a490*/  IMAD R16, R5, R82, R16 ;  /* 0x0000005205107224 */ /* 0x000fe200078e0210 */
[----:B------:R-:W-:Y:S01]  /*a4a0*/  I2IP.S8.S32.SAT R19, R19, R3, RZ ;  /* 0x0000000313137239 */ /* 0x000fe200000014ff */
[----:B------:R-:W-:Y:S01]  /*a4b0*/  IMAD R23, R78, R23, RZ ;  /* 0x000000174e177224 */ /* 0x000fe200078e02ff */
[----:B------:R-:W-:Y:S01]  /*a4c0*/  MOV R3, R132 ;  /* 0x0000008400037202 */ /* 0x000fe20000000f00 */
[-C--:B------:R-:W-:Y:S01]  /*a4d0*/  IMAD R17, R6, R82.reuse, R17 ;  /* 0x0000005206117224 */ /* 0x080fe200078e0211 */
[----:B------:R-:W-:Y:S01]  /*a4e0*/  MOV R5, R129 ;  /* 0x0000008100057202 */ /* 0x000fe20000000f00 */
[-C--:B------:R-:W-:Y:S01]  /*a4f0*/  IMAD R18, R7, R82.reuse, R18 ;  /* 0x0000005207127224 */ /* 0x080fe200078e0212 */
[----:B------:R-:W-:Y:S01]  /*a500*/  SHF.R.S32.HI R7, RZ, 0x18, R127 ;  /* 0x00000018ff077819 */ /* 0x000fe2000001147f */
[----:B------:R-:W-:Y:S01]  /*a510*/  IMAD R23, R87, R82, R23 ;  /* 0x0000005257177224 */ /* 0x000fe200078e0217 */
[----:B------:R-:W-:Y:S01]  /*a520*/  I2IP.S8.S32.SAT R87, R2, R0, R19 ;  /* 0x0000000002577239 */ /* 0x000fe20000001413 */
[----:B------:R-:W-:Y:S01]  /*a530*/  IMAD R20, R3, R82, R20 ;  /* 0x0000005203147224 */ /* 0x000fe200078e0214 */
[----:B------:R-:W-:Y:S01]  /*a540*/  SHF.R.S32.HI R3, RZ, 0x18, R130 ;  /* 0x00000018ff037819 */ /* 0x000fe20000011482 */
[C---:B------:R-:W-:Y:S01]  /*a550*/  IMAD R22, R78.reuse, R26, RZ ;  /* 0x0000001a4e167224 */ /* 0x040fe200078e02ff */
[----:B------:R-:W-:Y:S01]  /*a560*/  I2IP.S8.S32.SAT R18, R23, R18, RZ ;  /* 0x0000001217127239 */ /* 0x000fe200000014ff */
[----:B------:R-:W-:Y:S01]  /*a570*/  IMAD R27, R78, R27, RZ ;  /* 0x0000001b4e1b7224 */ /* 0x000fe200078e02ff */
[----:B------:R1:W-:Y:S01]  /*a580*/  STS.128 [R153+UR49+0xa200], R84 ;  /* 0x00a2005499007988 */ /* 0x0003e20008000c31 */
[----:B------:R-:W-:Y:S01]  /*a590*/  IMAD R21, R4, R82, R21 ;  /* 0x0000005204157224 */ /* 0x000fe200078e0215 */
[----:B------:R-:W-:Y:S01]  /*a5a0*/  I2IP.S8.S32.SAT R16, R17, R16, R18 ;  /* 0x0000001011107239 */ /* 0x000fe20000001412 */
[-C--:B------:R-:W-:Y:S01]  /*a5b0*/  IMAD R22, R3, R82.reuse, R22 ;  /* 0x0000005203167224 */ /* 0x080fe200078e0216 */
[----:B------:R-:W-:Y:S01]  /*a5c0*/  SHF.R.S32.HI R0, RZ, 0x18, R128 ;  /* 0x00000018ff007819 */ /* 0x000fe20000011480 */
[----:B------:R-:W-:Y:S01]  /*a5d0*/  IMAD R27, R88, R82, R27 ;  /* 0x00000052581b7224 */ /* 0x000fe200078e021b */
[----:B------:R-:W-:Y:S01]  /*a5e0*/  SHF.R.S32.HI R96, RZ, 0x18, R97 ;  /* 0x00000018ff607819 */ /* 0x000fe20000011461 */
[C---:B------:R-:W-:Y:S01]  /*a5f0*/  IMAD R26, R78.reuse, R30, RZ ;  /* 0x0000001e4e1a7224 */ /* 0x040fe200078e02ff */
[----:B------:R-:W-:Y:S01]  /*a600*/  SHF.L.U32 R106, R97, 0x8, RZ ;  /* 0x00000008616a7819 */ /* 0x000fe200000006ff */
[----:B------:R-:W-:Y:S01]  /*a610*/  IMAD R24, R5, R82, R24 ;  /* 0x0000005205187224 */ /* 0x000fe200078e0218 */
[----:B------:R-:W-:Y:S01]  /*a620*/  I2IP.S8.S32.SAT R17, R27, R22, RZ ;  /* 0x000000161b117239 */ /* 0x000fe200000014ff */
[----:B------:R-:W-:Y:S01]  /*a630*/  IMAD R31, R78, R31, RZ ;  /* 0x0000001f4e1f7224 */ /* 0x000fe200078e02ff */
[----:B------:R-:W-:Y:S01]  /*a640*/  SHF.R.S32.HI R5, RZ, 0x18, R124 ;  /* 0x00000018ff057819 */ /* 0x000fe2000001147c */
[----:B------:R-:W-:Y:S01]  /*a650*/  IMAD R25, R0, R82, R25 ;  /* 0x0000005200197224 */ /* 0x000fe200078e0219 */
[----:B------:R-:W-:Y:S01]  /*a660*/  I2IP.S8.S32.SAT R17, R21, R20, R17 ;  /* 0x0000001415117239 */ /* 0x000fe20000001411 */
[-C--:B------:R-:W-:Y:S01]  /*a670*/  IMAD R26, R7, R82.reuse, R26 ;  /* 0x00000052071a7224 */ /* 0x080fe200078e021a */
[----:B------:R-:W-:Y:S01]  /*a680*/  SHF.R.S32.HI R0, RZ, 0x18, R125 ;  /* 0x00000018ff007819 */ /* 0x000fe2000001147d */
[----:B------:R-:W-:Y:S01]  /*a690*/  IMAD.MOV.U32 R3, RZ, RZ, R126 ;  /* 0x000000ffff037224 */ /* 0x000fe200078e007e */
[----:B------:R-:W-:Y:S01]  /*a6a0*/  SHF.R.S32.HI R7, RZ, 0x18, R118 ;  /* 0x00000018ff077819 */ /* 0x000fe20000011476 */
[----:B------:R-:W-:Y:S01]  /*a6b0*/  IMAD R31, R89, R82, R31 ;  /* 0x00000052591f7224 */ /* 0x000fe200078e021f */
[----:B------:R-:W-:Y:S01]  /*a6c0*/  SHF.R.S32.HI R97, RZ, 0x18, R98 ;  /* 0x00000018ff617819 */ /* 0x000fe20000011462 */
[----:B------:R-:W-:Y:S01]  /*a6d0*/  IMAD R30, R78, R34, RZ ;  /* 0x000000224e1e7224 */ /* 0x000fe200078e02ff */
[----:B------:R-:W-:Y:S01]  /*a6e0*/  SHF.L.U32 R103, R98, 0x8, RZ ;  /* 0x0000000862677819 */ /* 0x000fe200000006ff */
[----:B------:R-:W-:Y:S01]  /*a6f0*/  IMAD R28, R3, R82, R28 ;  /* 0x00000052031c7224 */ /* 0x000fe200078e021c */
[----:B------:R-:W-:Y:S01]  /*a700*/  I2IP.S8.S32.SAT R18, R31, R26, RZ ;  /* 0x0000001a1f127239 */ /* 0x000fe200000014ff */
[----:B------:R-:W-:Y:S01]  /*a710*/  IMAD R35, R78, R35, RZ ;  /* 0x000000234e237224 */ /* 0x000fe200078e02ff */
[----:B------:R-:W-:Y:S01]  /*a720*/  MOV R3, R123 ;  /* 0x0000007b00037202 */ /* 0x000fe20000000f00 */
[----:B------:R-:W-:Y:S01]  /*a730*/  IMAD R29, R0, R82, R29 ;  /* 0x00000052001d7224 */ /* 0x000fe200078e021d */
[----:B------:R-:W-:Y:S01]  /*a740*/  I2IP.S8.S32.SAT R18, R25, R24, R18 ;  /* 0x0000001819127239 */ /* 0x000fe20000001412 */
[-C--:B------:R-:W-:Y:S01]  /*a750*/  IMAD R30, R5, R82.reuse, R30 ;  /* 0x00000052051e7224 */ /* 0x080fe200078e021e */
[----:B------:R-:W-:Y:S01]  /*a760*/  SHF.R.S32.HI R0, RZ, 0x18, R122 ;  /* 0x00000018ff007819 */ /* 0x000fe2000001147a */
[----:B------:R-:W-:Y:S01]  /*a770*/  IMAD R35, R90, R82, R35 ;  /* 0x000000525a237224 */ /* 0x000fe200078e0223 */
[----:B------:R-:W-:Y:S01]  /*a780*/  MOV R5, R120 ;  /* 0x0000007800057202 */ /* 0x000fe20000000f00 */
[----:B------:R-:W-:Y:S01]  /*a790*/  IMAD R32, R3, R82, R32 ;  /* 0x0000005203207224 */ /* 0x000fe200078e0220 */
[----:B------:R-:W-:Y:S01]  /*a7a0*/  SHF.R.S32.HI R3, RZ, 0x18, R121 ;  /* 0x00000018ff037819 */ /* 0x000fe20000011479 */
[C---:B------:R-:W-:Y:S01]  /*a7b0*/  IMAD R34, R78.reuse, R38, RZ ;  /* 0x000000264e227224 */ /* 0x040fe200078e02ff */
[----:B------:R-:W-:Y:S01]  /*a7c0*/  I2IP.S8.S32.SAT R19, R35, R30, RZ ;  /* 0x0000001e23137239 */ /* 0x000fe200000014ff */
[----:B------:R-:W-:Y:S01]  /*a7d0*/  IMAD R39, R78, R39, RZ ;  /* 0x000000274e277224 */ /* 0x000fe200078e02ff */
[----:B------:R-:W-:Y:S01]  /*a7e0*/  SHF.R.S32.HI R98, RZ, 0x18, R99 ;  /* 0x00000018ff627819 */ /* 0x000fe20000011463 */
[----:B------:R-:W-:Y:S01]  /*a7f0*/  IMAD R33, R0, R82, R33 ;  /* 0x0000005200217224 */ /* 0x000fe200078e0221 */
[----:B------:R-:W-:Y:S01]  /*a800*/  I2IP.S8.S32.SAT R19, R29, R28, R19 ;  /* 0x0000001c1d137239 */ /* 0x000fe20000001413 */
[-C--:B------:R-:W-:Y:S01]  /*a810*/  IMAD R34, R3, R82.reuse, R34 ;  /* 0x0000005203227224 */ /* 0x080fe200078e0222 */
[----:B------:R-:W-:Y:S01]  /*a820*/  SHF.R.S32.HI R0, RZ, 0x18, R119 ;  /* 0x00000018ff007819 */ /* 0x000fe20000011477 */
[----:B------:R-:W-:Y:S01]  /*a830*/  IMAD R39, R91, R82, R39 ;  /* 0x000000525b277224 */ /* 0x000fe200078e0227 */
[----:B------:R-:W-:Y:S01]  /*a840*/  MOV R3, R117 ;  /* 0x0000007500037202 */ /* 0x000fe20000000f00 */
[C---:B------:R-:W-:Y:S01]  /*a850*/  IMAD R38, R78.reuse, R42, RZ ;  /* 0x0000002a4e267224 */ /* 0x040fe200078e02ff */
[----:B------:R1:W-:Y:S01]  /*a860*/  STS.128 [R172+0xa200], R16 ;  /* 0x00a20010ac007388 */ /* 0x0003e20000000c00 */
        /* <DEDUP_REMOVED lines=8> */
[-C--:B------:R-:W-:Y:S01]  /*a8f0*/  IMAD R43, R92, R82.reuse, R43 ;  /* 0x000000525c2b7224 */ /* 0x080fe200078e022b */
[----:B------:R-:W-:Y:S01]  /*a900*/  SHF.R.S32.HI R7, RZ, 0x18, R112 ;  /* 0x00000018ff077819 */ /* 0x000fe20000011470 */
[----:B------:R-:W-:Y:S01]  /*a910*/  IMAD R40, R3, R82, R40 ;  /* 0x0000005203287224 */ /* 0x000fe200078e0228 */
[----:B------:R-:W-:Y:S01]  /*a920*/  SHF.R.S32.HI R3, RZ, 0x18, R115 ;  /* 0x00000018ff037819 */ /* 0x000fe20000011473 */
[C---:B------:R-:W-:Y:S01]  /*a930*/  IMAD R42, R78.reuse, R46, RZ ;  /* 0x0000002e4e2a7224 */ /* 0x040fe200078e02ff */
[----:B------:R-:W-:Y:S01]  /*a940*/  I2IP.S8.S32.SAT R38, R43, R38, RZ ;  /* 0x000000262b267239 */ /* 0x000fe200000014ff */
[----:B------:R-:W-:Y:S01]  /*a950*/  IMAD R47, R78, R47, RZ ;  /* 0x0000002f4e2f7224 */ /* 0x000fe200078e02ff */
[----:B------:R-:W-:Y:S01]  /*a960*/  SHF.L.U32 R100, R99, 0x8, RZ ;  /* 0x0000000863647819 */ /* 0x000fe200000006ff */
[----:B------:R-:W-:Y:S01]  /*a970*/  IMAD R41, R0, R82, R41 ;  /* 0x0000005200297224 */ /* 0x000fe200078e0229 */
[----:B------:R-:W-:Y:S01]  /*a980*/  I2IP.S8.S32.SAT R33, R37, R36, R38 ;  /* 0x0000002425217239 */ /* 0x000fe20000001426 */
[-C--:B------:R-:W-:Y:S01]  /*a990*/  IMAD R42, R3, R82.reuse, R42 ;  /* 0x00000052032a7224 */ /* 0x080fe200078e022a */
[----:B------:R-:W-:Y:S01]  /*a9a0*/  SHF.R.S32.HI R0, RZ, 0x18, R113 ;  /* 0x00000018ff007819 */ /* 0x000fe20000011471 */
[----:B------:R-:W-:Y:S01]  /*a9b0*/  IMAD R47, R93, R82, R47 ;  /* 0x000000525d2f7224 */ /* 0x000fe200078e022f */
[----:B------:R-:W-:Y:S01]  /*a9c0*/  IADD3 R76, PT, PT, R76, 0x1, RZ ;  /* 0x000000014c4c7810 */ /* 0x000fe20007ffe0ff */
[C---:B------:R-:W-:Y:S02]  /*a9d0*/  IMAD R46, R78.reuse, R50, RZ ;  /* 0x000000324e2e7224 */ /* 0x040fe400078e02ff */
        /* <DEDUP_REMOVED lines=8> */
[----:B------:R-:W-:Y:S02]  /*aa60*/  IMAD.MOV.U32 R3, RZ, RZ, R111 ;  /* 0x000000ffff037224 */ /* 0x000fe400078e006f */
[-C--:B------:R-:W-:Y:S02]  /*aa70*/  IMAD R51, R94, R82.reuse, R51 ;  /* 0x000000525e337224 */ /* 0x080fe400078e0233 */
[----:B------:R-:W-:Y:S01]  /*aa80*/  IMAD R48, R3, R82, R48 ;  /* 0x0000005203307224 */ /* 0x000fe200078e0230 */
[----:B------:R-:W-:Y:S01]  /*aa90*/  SHF.R.S32.HI R3, RZ, 0x18, R109 ;  /* 0x00000018ff037819 */ /* 0x000fe2000001146d */
[C---:B------:R-:W-:Y:S01]  /*aaa0*/  IMAD R50, R78.reuse, R54, RZ ;  /* 0x000000364e327224 */ /* 0x040fe200078e02ff */
[----:B------:R-:W-:Y:S01]  /*aab0*/  I2IP.S8.S32.SAT R35, R51, R46, RZ ;  /* 0x0000002e33237239 */ /* 0x000fe200000014ff */
[----:B------:R-:W-:Y:S02]  /*aac0*/  IMAD R55, R78, R55, RZ ;  /* 0x000000374e377224 */ /* 0x000fe400078e02ff */
[----:B------:R-:W-:Y:S01]  /*aad0*/  IMAD R49, R0, R82, R49 ;  /* 0x0000005200317224 */ /* 0x000fe200078e0231 */
[----:B------:R-:W-:Y:S01]  /*aae0*/  I2IP.S8.S32.SAT R35, R45, R44, R35 ;  /* 0x0000002c2d237239 */ /* 0x000fe20000001423 */
[-C--:B------:R-:W-:Y:S01]  /*aaf0*/  IMAD R50, R3, R82.reuse, R50 ;  /* 0x0000005203327224 */ /* 0x080fe200078e0232 */
[----:B------:R-:W-:Y:S01]  /*ab00*/  SHF.R.S32.HI R0, RZ, 0x18, R107 ;  /* 0x00000018ff007819 */ /* 0x000fe2000001146b */
[----:B------:R-:W-:Y:S01]  /*ab10*/  IMAD R55, R95, R82, R55 ;  /* 0x000000525f377224 */ /* 0x000fe200078e0237 */
[----:B------:R-:W-:Y:S01]  /*ab20*/  SHF.R.S32.HI R3, RZ, 0x18, R106 ;  /* 0x00000018ff037819 */ /* 0x000fe2000001146a */
        /* <DEDUP_REMOVED lines=11> */
[----:B------:R-:W-:Y:S01]  /*abe0*/  SHF.R.S32.HI R3, RZ, 0x18, R103 ;  /* 0x00000018ff037819 */ /* 0x000fe20000011467 */
[----:B------:R-:W-:Y:S02]  /*abf0*/  IMAD R58, R78, R62, RZ ;  /* 0x0000003e4e3a7224 */ /* 0x000fe400078e02ff */
[----:B------:R-:W-:Y:S01]  /*ac00*/  IMAD R56, R5, R82, R56 ;  /* 0x0000005205387224 */ /* 0x000fe200078e0238 */
[----:B------:R-:W-:Y:S01]  /*ac10*/  MOV R5, R102 ;  /* 0x0000006600057202 */ /* 0x000fe20000000f00 */
[----:B------:R-:W-:Y:S01]  /*ac20*/  IMAD R57, R0, R82, R57 ;  /* 0x0000005200397224 */ /* 0x000fe200078e0239 */
[----:B------:R-:W-:Y:S01]  /*ac30*/  SHF.R.S32.HI R0, RZ, 0x18, R101 ;  /* 0x00000018ff007819 */ /* 0x000fe20000011465 */
[C---:B------:R-:W-:Y:S01]  /*ac40*/  IMAD R63, R78.reuse, R63, RZ ;  /* 0x0000003f4e3f7224 */ /* 0x040fe200078e02ff */
[----:B------:R-:W-:Y:S01]  /*ac50*/  I2IP.S8.S32.SAT R54, R59, R54, RZ ;  /* 0x000000363b367239 */ /* 0x000fe200000014ff */
[-C--:B------:R-:W-:Y:S01]  /*ac60*/  IMAD R58, R3, R82.reuse, R58 ;  /* 0x00000052033a7224 */ /* 0x080fe200078e023a */
[----:B------:R-:W-:Y:S01]  /*ac70*/  SHF.R.S32.HI R3, RZ, 0x18, R100 ;  /* 0x00000018ff037819 */ /* 0x000fe20000011464 */
[----:B------:R-:W-:Y:S01]  /*ac80*/  IMAD R63, R97, R82, R63 ;  /* 0x00000052613f7224 */ /* 0x000fe200078e023f */
[----:B------:R-:W-:Y:S01]  /*ac90*/  I2IP.S8.S32.SAT R49, R53, R52, R54 ;  /* 0x0000003435317239 */ /* 0x000fe20000001436 */
        /* <DEDUP_REMOVED lines=28> */
.L_x_121:
[----:B------:R-:W-:Y:S05]  /*ae60*/  BSYNC.RECONVERGENT B0 ;  /* 0x0000000000007941 */ /* 0x000fea0003800200 */
.L_x_120:
[----:B------:R-:W-:Y:S01]  /*ae70*/  BAR.SYNC.DEFER_BLOCKING 0x1, 0x80 ;  /* 0x0042000000007b1d */ /* 0x000fe20000010000 */
[----:B------:R-:W-:Y:S01]  /*ae80*/  ISETP.NE.AND P2, PT, R168, RZ, PT ;  /* 0x000000ffa800720c */ /* 0x000fe20003f45270 */
[----:B------:R-:W-:Y:S01]  /*ae90*/  IMAD.IADD R20, R75, 0x1, R150 ;  /* 0x000000014b147824 */ /* 0x000fe200078e0296 */
[----:B------:R-:W-:Y:S01]  /*aea0*/  ISETP.NE.AND P0, PT, R169, 0x2, PT ;  /* 0x00000002a900780c */ /* 0x000fe20003f05270 */
[----:B------:R-:W-:Y:S01]  /*aeb0*/  IMAD.IADD R21, R77, 0x1, R152 ;  /* 0x000000014d157824 */ /* 0x000fe200078e0298 */
[----:B------:R-:W-:Y:S02]  /*aec0*/  ISETP.NE.AND P1, PT, R76, 0x2, PT ;  /* 0x000000024c00780c */ /* 0x000fe40003f25270 */
[----:B------:R-:W-:Y:S02]  /*aed0*/  SEL R0, RZ, 0x1, P0 ;  /* 0x00000001ff007807 */ /* 0x000fe40000000000 */
[----:B------:R-:W-:Y:S02]  /*aee0*/  SEL R3, RZ, 0x1, P1 ;  /* 0x00000001ff037807 */ /* 0x000fe40000800000 */
[----:B------:R-:W-:Y:S02]  /*aef0*/  LOP3.LUT R161, R161, R0, RZ, 0x3c, !PT ;  /* 0x00000000a1a17212 */ /* 0x000fe400078e3cff */
[----:B------:R-:W-:Y:S02]  /*af00*/  LOP3.LUT R162, R162, R3, RZ, 0x3c, !PT ;  /* 0x00000003a2a27212 */ /* 0x000fe400078e3cff */
[----:B------:R-:W-:Y:S02]  /*af10*/  @P2 R2UR UR36, R158 ;  /* 0x000000009e2422ca */ /* 0x000fe400000e0000 */
[----:B------:R-:W-:Y:S02]  /*af20*/  SEL R169, R169, RZ, P0 ;  /* 0x000000ffa9a97207 */ /* 0x000fe40000000000 */
[----:B------:R-:W-:Y:S01]  /*af30*/  SEL R76, R76, RZ, P1 ;  /* 0x000000ff4c4c7207 */ /* 0x000fe20000800000 */
[----:B------:R-:W-:Y:S10]  /*af40*/  @P2 BRA `(.L_x_122) ;  /* 0xffffff9800a82947 */ /* 0x000ff4000383ffff */
[----:B------:R-:W-:Y:S05]  /*af50*/  EXIT ;  /* 0x000000000000794d */ /* 0x000fea0003800000 */
.L_x_19:
[----:B--2---:R2:W1:Y:S02]  /*af60*/  SYNCS.PHASECHK.TRANS64.TRYWAIT P0, [R3+URZ+0xe0], R2 ;  /* 0x0000e002030075a7 */ /* 0x00446400080011ff */
[----:B-1----:R-:W-:Y:S05]  /*af70*/  @!P0 NANOSLEEP.SYNCS 0x989680 ;  /* 0x009896800000895d */ /* 0x002fea0003900000 */
[----:B------:R-:W1:Y:S02]  /*af80*/  @!P0 SYNCS.PHASECHK.TRANS64 P0, [R3+URZ+0xe0], R2 ;  /* 0x0000e002030085a7 */ /* 0x000e6400080010ff */
[----:B-1----:R-:W-:Y:S05]  /*af90*/  @!P0 BRA `(.L_x_19) ;  /* 0xfffffffc00f08947 */ /* 0x002fea000383ffff */
[----:B------:R-:W-:Y:S05]  /*afa0*/  BRA `(.L_x_123) ;  /* 0xffffff6400807947 */ /* 0x000fea000383ffff */
.L_x_22:
[----:B-1----:R-:W-:-:S07]  /*afb0*/  MOV R2, UR33 ;  /* 0x0000002100027c02 */ /* 0x002fce0008000f00 */
.L_x_124:
[----:B-1----:R1:W2:Y:S02]  /*afc0*/  SYNCS.PHASECHK.TRANS64.TRYWAIT P0, [R2+URZ+0x20], R5 ;  /* 0x00002005020075a7 */ /* 0x0022a400080011ff */
[----:B--2---:R-:W-:Y:S05]  /*afd0*/  @!P0 NANOSLEEP.SYNCS 0x989680 ;  /* 0x009896800000895d */ /* 0x004fea0003900000 */
[----:B------:R-:W2:Y:S02]  /*afe0*/  @!P0 SYNCS.PHASECHK.TRANS64 P0, [R2+URZ+0x20], R5 ;  /* 0x00002005020085a7 */ /* 0x000ea400080010ff */
[----:B--2---:R-:W-:Y:S05]  /*aff0*/  @!P0 BRA `(.L_x_124) ;  /* 0xfffffffc00f08947 */ /* 0x004fea000383ffff */
[----:B------:R-:W-:Y:S05]  /*b000*/  BRA `(.L_x_21) ;  /* 0xffffff6400d07947 */ /* 0x000fea000383ffff */
.L_x_28:
[----:B-1----:R-:W-:-:S07]  /*b010*/  MOV R2, UR17 ;  /* 0x0000001100027c02 */ /* 0x002fce0008000f00 */
.L_x_125:
[----:B-1----:R1:W2:Y:S02]  /*b020*/  SYNCS.PHASECHK.TRANS64.TRYWAIT P0, [R2+URZ+0x20], R5 ;  /* 0x00002005020075a7 */ /* 0x0022a400080011ff */
[----:B--2---:R-:W-:Y:S05]  /*b030*/  @!P0 NANOSLEEP.SYNCS 0x989680 ;  /* 0x009896800000895d */ /* 0x004fea0003900000 */
[----:B------:R-:W2:Y:S02]  /*b040*/  @!P0 SYNCS.PHASECHK.TRANS64 P0, [R2+URZ+0x20], R5 ;  /* 0x00002005020085a7 */ /* 0x000ea400080010ff */
[----:B--2---:R-:W-:Y:S05]  /*b050*/  @!P0 BRA `(.L_x_125) ;  /* 0xfffffffc00f08947 */ /* 0x004fea000383ffff */
[----:B------:R-:W-:Y:S05]  /*b060*/  BRA `(.L_x_27) ;  /* 0xffffff6800787947 */ /* 0x000fea000383ffff */
.L_x_32:
[----:B-1----:R1:W2:Y:S02]  /*b070*/  SYNCS.PHASECHK.TRANS64.TRYWAIT P0, [R2+URZ+0x90], R3 ;  /* 0x00009003020075a7 */ /* 0x0022a400080011ff */
[----:B--2---:R-:W-:Y:S05]  /*b080*/  @!P0 NANOSLEEP.SYNCS 0x989680 ;  /* 0x009896800000895d */ /* 0x004fea0003900000 */
[----:B------:R-:W2:Y:S02]  /*b090*/  @!P0 SYNCS.PHASECHK.TRANS64 P0, [R2+URZ+0x90], R3 ;  /* 0x00009003020085a7 */ /* 0x000ea400080010ff */
[----:B--2---:R-:W-:Y:S05]  /*b0a0*/  @!P0 BRA `(.L_x_32) ;  /* 0xfffffffc00f08947 */ /* 0x004fea000383ffff */
[----:B------:R-:W-:Y:S05]  /*b0b0*/  BRA `(.L_x_126) ;  /* 0xffffff6c00087947 */ /* 0x000fea000383ffff */
.L_x_36:
[----:B----4-:R-:W-:-:S07]  /*b0c0*/  MOV R0, UR5 ;  /* 0x0000000500007c02 */ /* 0x010fce0008000f00 */
.L_x_127:
[----:B-1----:R1:W2:Y:S02]  /*b0d0*/  SYNCS.PHASECHK.TRANS64.TRYWAIT P0, [R0+URZ], R3 ;  /* 0x00000003000075a7 */ /* 0x0022a400080011ff */
[----:B--2---:R-:W-:Y:S05]  /*b0e0*/  @!P0 NANOSLEEP.SYNCS 0x989680 ;  /* 0x009896800000895d */ /* 0x004fea0003900000 */
[----:B------:R-:W2:Y:S02]  /*b0f0*/  @!P0 SYNCS.PHASECHK.TRANS64 P0, [R0+URZ], R3 ;  /* 0x00000003000085a7 */ /* 0x000ea400080010ff */
[----:B--2---:R-:W-:Y:S05]  /*b100*/  @!P0 BRA `(.L_x_127) ;  /* 0xfffffffc00f08947 */ /* 0x004fea000383ffff */
[----:B------:R-:W-:Y:S05]  /*b110*/  BRA `(.L_x_128) ;  /* 0xffffff7000787947 */ /* 0x000fea000383ffff */
.L_x_37:
[----:B----4-:R-:W-:-:S07]  /*b120*/  MOV R0, UR5 ;  /* 0x0000000500007c02 */ /* 0x010fce0008000f00 */
.L_x_129:
[----:B-1----:R1:W2:Y:S02]  /*b130*/  SYNCS.PHASECHK.TRANS64.TRYWAIT P0, [R0+URZ], R3 ;  /* 0x00000003000075a7 */ /* 0x0022a400080011ff */
[----:B--2---:R-:W-:Y:S05]  /*b140*/  @!P0 NANOSLEEP.SYNCS 0x989680 ;  /* 0x009896800000895d */ /* 0x004fea0003900000 */
[----:B------:R-:W2:Y:S02]  /*b150*/  @!P0 SYNCS.PHASECHK.TRANS64 P0, [R0+URZ], R3 ;  /* 0x00000003000085a7 */ /* 0x000ea400080010ff */
[----:B--2---:R-:W-:Y:S05]  /*b160*/  @!P0 BRA `(.L_x_129) ;  /* 0xfffffffc00f08947 */ /* 0x004fea000383ffff */
[----:B------:R-:W-:Y:S05]  /*b170*/  BRA `(.L_x_130) ;  /* 0xffffff7000847947 */ /* 0x000fea000383ffff */
.L_x_38:
[----:B----4-:R-:W-:-:S07]  /*b180*/  MOV R0, UR5 ;  /* 0x0000000500007c02 */ /* 0x010fce0008000f00 */
.L_x_131:
[----:B-1----:R1:W2:Y:S02]  /*b190*/  SYNCS.PHASECHK.TRANS64.TRYWAIT P0, [R0+URZ], R3 ;  /* 0x00000003000075a7 */ /* 0x0022a400080011ff */
[----:B--2---:R-:W-:Y:S05]  /*b1a0*/  @!P0 NANOSLEEP.SYNCS 0x989680 ;  /* 0x009896800000895d */ /* 0x004fea0003900000 */
[----:B------:R-:W2:Y:S02]  /*b1b0*/  @!P0 SYNCS.PHASECHK.TRANS64 P0, [R0+URZ], R3 ;  /* 0x00000003000085a7 */ /* 0x000ea400080010ff */
[----:B--2---:R-:W-:Y:S05]  /*b1c0*/  @!P0 BRA `(.L_x_131) ;  /* 0xfffffffc00f08947 */ /* 0x004fea000383ffff */
[----:B------:R-:W-:Y:S05]  /*b1d0*/  BRA `(.L_x_132) ;  /* 0xffffff7000907947 */ /* 0x000fea000383ffff */
.L_x_41:
[----:B-1----:R1:W2:Y:S02]  /*b1e0*/  SYNCS.PHASECHK.TRANS64.TRYWAIT P0, [R0+URZ+0xd0], R5 ;  /* 0x0000d005000075a7 */ /* 0x0022a400080011ff */
[----:B--2---:R-:W-:Y:S05]  /*b1f0*/  @!P0 NANOSLEEP.SYNCS 0x989680 ;  /* 0x009896800000895d */ /* 0x004fea0003900000 */
[----:B------:R-:W2:Y:S02]  /*b200*/  @!P0 SYNCS.PHASECHK.TRANS64 P0, [R0+URZ+0xd0], R5 ;  /* 0x0000d005000085a7 */ /* 0x000ea400080010ff */
[----:B--2---:R-:W-:Y:S05]  /*b210*/  @!P0 BRA `(.L_x_41) ;  /* 0xfffffffc00f08947 */ /* 0x004fea000383ffff */
[----:B------:R-:W-:Y:S05]  /*b220*/  BRA `(.L_x_133) ;  /* 0xffffff7000ec7947 */ /* 0x000fea000383ffff */
.L_x_42:
[----:B------:R-:W-:-:S07]  /*b230*/  MOV R0, UR5 ;  /* 0x0000000500007c02 */ /* 0x000fce0008000f00 */
.L_x_134:
[----:B-1----:R1:W2:Y:S02]  /*b240*/  SYNCS.PHASECHK.TRANS64.TRYWAIT P0, [R0+URZ+0xa0], R5 ;  /* 0x0000a005000075a7 */ /* 0x0022a400080011ff */
[----:B--2---:R-:W-:Y:S05]  /*b250*/  @!P0 NANOSLEEP.SYNCS 0x989680 ;  /* 0x009896800000895d */ /* 0x004fea0003900000 */
[----:B------:R-:W2:Y:S02]  /*b260*/  @!P0 SYNCS.PHASECHK.TRANS64 P0, [R0+URZ+0xa0], R5 ;  /* 0x0000a005000085a7 */ /* 0x000ea400080010ff */
[----:B--2---:R-:W-:Y:S05]  /*b270*/  @!P0 BRA `(.L_x_134) ;  /* 0xfffffffc00f08947 */ /* 0x004fea000383ffff */
[----:B------:R-:W-:Y:S05]  /*b280*/  BRA `(.L_x_135) ;  /* 0xffffff7000fc7947 */ /* 0x000fea000383ffff */
.L_x_43:
[----:B-1----:R1:W2:Y:S02]  /*b290*/  SYNCS.PHASECHK.TRANS64.TRYWAIT P1, [R0+URZ+0x90], R5 ;  /* 0x00009005000075a7 */ /* 0x0022a400080211ff */
[----:B--2---:R-:W-:Y:S05]  /*b2a0*/  @!P1 NANOSLEEP.SYNCS 0x989680 ;  /* 0x009896800000995d */ /* 0x004fea0003900000 */
[----:B------:R-:W2:Y:S02]  /*b2b0*/  @!P1 SYNCS.PHASECHK.TRANS64 P1, [R0+URZ+0x90], R5 ;  /* 0x00009005000095a7 */ /* 0x000ea400080210ff */
[----:B--2---:R-:W-:Y:S05]  /*b2c0*/  @!P1 BRA `(.L_x_43) ;  /* 0xfffffffc00f09947 */ /* 0x004fea000383ffff */
[----:B------:R-:W-:Y:S05]  /*b2d0*/  BRA `(.L_x_136) ;  /* 0xffffff74002c7947 */ /* 0x000fea000383ffff */
.L_x_46:
[----:B------:R-:W-:-:S07]  /*b2e0*/  MOV R0, UR5 ;  /* 0x0000000500007c02 */ /* 0x000fce0008000f00 */
.L_x_137:
[----:B-1----:R1:W2:Y:S02]  /*b2f0*/  SYNCS.PHASECHK.TRANS64.TRYWAIT P0, [R0+URZ+0xa0], R3 ;  /* 0x0000a003000075a7 */ /* 0x0022a400080011ff */
[----:B--2---:R-:W-:Y:S05]  /*b300*/  @!P0 NANOSLEEP.SYNCS 0x989680 ;  /* 0x009896800000895d */ /* 0x004fea0003900000 */
[----:B------:R-:W2:Y:S02]  /*b310*/  @!P0 SYNCS.PHASECHK.TRANS64 P0, [R0+URZ+0xa0], R3 ;  /* 0x0000a003000085a7 */ /* 0x000ea400080010ff */
[----:B--2---:R-:W-:Y:S05]  /*b320*/  @!P0 BRA `(.L_x_137) ;  /* 0xfffffffc00f08947 */ /* 0x004fea000383ffff */
[----:B------:R-:W-:Y:S05]  /*b330*/  BRA `(.L_x_45) ;  /* 0xffffff7400807947 */ /* 0x000fea000383ffff */
.L_x_53:
[----:B-1----:R1:W2:Y:S02]  /*b340*/  SYNCS.PHASECHK.TRANS64.TRYWAIT P1, [R0+URZ+0x90], R5 ;  /* 0x00009005000075a7 */ /* 0x0022a400080211ff */
[----:B--2---:R-:W-:Y:S05]  /*b350*/  @!P1 NANOSLEEP.SYNCS 0x989680 ;  /* 0x009896800000995d */ /* 0x004fea0003900000 */
[----:B------:R-:W2:Y:S02]  /*b360*/  @!P1 SYNCS.PHASECHK.TRANS64 P1, [R0+URZ+0x90], R5 ;  /* 0x00009005000095a7 */ /* 0x000ea400080210ff */
[----:B--2---:R-:W-:Y:S05]  /*b370*/  @!P1 BRA `(.L_x_53) ;  /* 0xfffffffc00f09947 */ /* 0x004fea000383ffff */
[----:B------:R-:W-:Y:S05]  /*b380*/  BRA `(.L_x_138) ;  /* 0xffffff7800d87947 */ /* 0x000fea000383ffff */
.L_x_54:
[----:B------:R-:W-:-:S07]  /*b390*/  MOV R3, UR9 ;  /* 0x0000000900037c02 */ /* 0x000fce0008000f00 */
.L_x_139:
[----:B-1----:R1:W2:Y:S02]  /*b3a0*/  SYNCS.PHASECHK.TRANS64.TRYWAIT P0, [R3+URZ+0xc0], R0 ;  /* 0x0000c000030075a7 */ /* 0x0022a400080011ff */
[----:B--2---:R-:W-:Y:S05]  /*b3b0*/  @!P0 NANOSLEEP.SYNCS 0x989680 ;  /* 0x009896800000895d */ /* 0x004fea0003900000 */
[----:B------:R-:W2:Y:S02]  /*b3c0*/  @!P0 SYNCS.PHASECHK.TRANS64 P0, [R3+URZ+0xc0], R0 ;  /* 0x0000c000030085a7 */ /* 0x000ea400080010ff */
[----:B--2---:R-:W-:Y:S05]  /*b3d0*/  @!P0 BRA `(.L_x_139) ;  /* 0xfffffffc00f08947 */ /* 0x004fea000383ffff */
[----:B------:R-:W-:Y:S05]  /*b3e0*/  BRA `(.L_x_140) ;  /* 0xffffff7c000c7947 */ /* 0x000fea000383ffff */
.L_x_57:
[----:B------:R-:W-:Y:S07]  /*b3f0*/  MOV R0, UR7 ;  /* 0x0000000700007c02 */ /* 0x000fee0008000f00 */
.L_x_141:
[----:B-1----:R1:W2:Y:S02]  /*b400*/  SYNCS.PHASECHK.TRANS64.TRYWAIT P0, [R0+URZ], R3 ;  /* 0x00000003000075a7 */ /* 0x0022a400080011ff */
[----:B--2---:R-:W-:Y:S05]  /*b410*/  @!P0 NANOSLEEP.SYNCS 0x989680 ;  /* 0x009896800000895d */ /* 0x004fea0003900000 */
[----:B------:R-:W2:Y:S02]  /*b420*/  @!P0 SYNCS.PHASECHK.TRANS64 P0, [R0+URZ], R3 ;  /* 0x00000003000085a7 */ /* 0x000ea400080010ff */
[----:B--2---:R-:W-:Y:S05]  /*b430*/  @!P0 BRA `(.L_x_141) ;  /* 0xfffffffc00f08947 */ /* 0x004fea000383ffff */
[----:B------:R-:W-:Y:S05]  /*b440*/  BRA `(.L_x_56) ;  /* 0xffffff7c002c7947 */ /* 0x000fea000383ffff */
.L_x_60:
[----:B------:R-:W-:-:S07]  /*b450*/  MOV R0, UR5 ;  /* 0x0000000500007c02 */ /* 0x000fce0008000f00 */
.L_x_142:
[----:B--2---:R2:W3:Y:S02]  /*b460*/  SYNCS.PHASECHK.TRANS64.TRYWAIT P0, [R0+URZ], R3 ;  /* 0x00000003000075a7 */ /* 0x0044e400080011ff */
[----:B---3--:R-:W-:Y:S05]  /*b470*/  @!P0 NANOSLEEP.SYNCS 0x989680 ;  /* 0x009896800000895d */ /* 0x008fea0003900000 */
[----:B------:R-:W3:Y:S02]  /*b480*/  @!P0 SYNCS.PHASECHK.TRANS64 P0, [R0+URZ], R3 ;  /* 0x00000003000085a7 */ /* 0x000ee400080010ff */
[----:B---3--:R-:W-:Y:S05]  /*b490*/  @!P0 BRA `(.L_x_142) ;  /* 0xfffffffc00f08947 */ /* 0x008fea000383ffff */
[----:B------:R-:W-:Y:S05]  /*b4a0*/  BRA `(.L_x_143) ;  /* 0xffffff7c00cc7947 */ /* 0x000fea000383ffff */
.L_x_61:
[----:B------:R-:W-:-:S07]  /*b4b0*/  MOV R0, UR7 ;  /* 0x0000000700007c02 */ /* 0x000fce0008000f00 */
.L_x_144:
[----:B--2---:R2:W3:Y:S02]  /*b4c0*/  SYNCS.PHASECHK.TRANS64.TRYWAIT P0, [R0+URZ], R3 ;  /* 0x00000003000075a7 */ /* 0x0044e400080011ff */
[----:B---3--:R-:W-:Y:S05]  /*b4d0*/  @!P0 NANOSLEEP.SYNCS 0x989680 ;  /* 0x009896800000895d */ /* 0x008fea0003900000 */
[----:B------:R-:W3:Y:S02]  /*b4e0*/  @!P0 SYNCS.PHASECHK.TRANS64 P0, [R0+URZ], R3 ;  /* 0x00000003000085a7 */ /* 0x000ee400080010ff */
[----:B---3--:R-:W-:Y:S05]  /*b4f0*/  @!P0 BRA `(.L_x_144) ;  /* 0xfffffffc00f08947 */ /* 0x008fea000383ffff */
[----:B------:R-:W-:Y:S05]  /*b500*/  BRA `(.L_x_145) ;  /* 0xffffff7c00d87947 */ /* 0x000fea000383ffff */
.L_x_66:
[----:B--2---:R2:W3:Y:S02]  /*b510*/  SYNCS.PHASECHK.TRANS64.TRYWAIT P0, [R0+URZ+0x90], R3 ;  /* 0x00009003000075a7 */ /* 0x0044e400080011ff */
[----:B---3--:R-:W-:Y:S05]  /*b520*/  @!P0 NANOSLEEP.SYNCS 0x989680 ;  /* 0x009896800000895d */ /* 0x008fea0003900000 */
[----:B------:R-:W3:Y:S02]  /*b530*/  @!P0 SYNCS.PHASECHK.TRANS64 P0, [R0+URZ+0x90], R3 ;  /* 0x00009003000085a7 */ /* 0x000ee400080010ff */
[----:B---3--:R-:W-:Y:S05]  /*b540*/  @!P0 BRA `(.L_x_66) ;  /* 0xfffffffc00f08947 */ /* 0x008fea000383ffff */
[----:B------:R-:W-:Y:S05]  /*b550*/  BRA `(.L_x_146) ;  /* 0xffffff8000e47947 */ /* 0x000fea000383ffff */
.L_x_69:
[----:B------:R-:W-:Y:S07]  /*b560*/  MOV R0, UR7 ;  /* 0x0000000700007c02 */ /* 0x000fee0008000f00 */
.L_x_147:
[----:B--2---:R2:W3:Y:S02]  /*b570*/  SYNCS.PHASECHK.TRANS64.TRYWAIT P0, [R0+URZ+0x88], R3 ;  /* 0x00008803000075a7 */ /* 0x0044e400080011ff */
[----:B---3--:R-:W-:Y:S05]  /*b580*/  @!P0 NANOSLEEP.SYNCS 0x989680 ;  /* 0x009896800000895d */ /* 0x008fea0003900000 */
[----:B------:R-:W3:Y:S02]  /*b590*/  @!P0 SYNCS.PHASECHK.TRANS64 P0, [R0+URZ+0x88], R3 ;  /* 0x00008803000085a7 */ /* 0x000ee400080010ff */
[----:B---3--:R-:W-:Y:S05]  /*b5a0*/  @!P0 BRA `(.L_x_147) ;  /* 0xfffffffc00f08947 */ /* 0x008fea000383ffff */
[----:B------:R-:W-:Y:S05]  /*b5b0*/  BRA `(.L_x_68) ;  /* 0xffffff8400c47947 */ /* 0x000fea000383ffff */
.L_x_72:
[----:B------:R-:W-:Y:S07]  /*b5c0*/  MOV R3, UR7 ;  /* 0x0000000700037c02 */ /* 0x000fee0008000f00 */
.L_x_148:
[----:B-1----:R1:W2:Y:S02]  /*b5d0*/  SYNCS.PHASECHK.TRANS64.TRYWAIT P0, [R3+URZ+0x60], R12 ;  /* 0x0000600c030075a7 */ /* 0x0022a400080011ff */
[----:B--2---:R-:W-:Y:S05]  /*b5e0*/  @!P0 NANOSLEEP.SYNCS 0x989680 ;  /* 0x009896800000895d */ /* 0x004fea0003900000 */
[----:B------:R-:W2:Y:S02]  /*b5f0*/  @!P0 SYNCS.PHASECHK.TRANS64 P0, [R3+URZ+0x60], R12 ;  /* 0x0000600c030085a7 */ /* 0x000ea400080010ff */
[----:B--2---:R-:W-:Y:S05]  /*b600*/  @!P0 BRA `(.L_x_148) ;  /* 0xfffffffc00f08947 */ /* 0x004fea000383ffff */
[----:B------:R-:W-:Y:S05]  /*b610*/  BRA `(.L_x_149) ;  /* 0xffffff88003c7947 */ /* 0x000fea000383ffff */
.L_x_73:
[----:B-1----:R-:W-:Y:S07]  /*b620*/  MOV R3, UR7 ;  /* 0x0000000700037c02 */ /* 0x002fee0008000f00 */
.L_x_150:
[----:B-1----:R1:W2:Y:S02]  /*b630*/  SYNCS.PHASECHK.TRANS64.TRYWAIT P0, [R3+URZ+0x68], R12 ;  /* 0x0000680c030075a7 */ /* 0x0022a400080011ff */
[----:B--2---:R-:W-:Y:S05]  /*b640*/  @!P0 NANOSLEEP.SYNCS 0x989680 ;  /* 0x009896800000895d */ /* 0x004fea0003900000 */
[----:B------:R-:W2:Y:S02]  /*b650*/  @!P0 SYNCS.PHASECHK.TRANS64 P0, [R3+URZ+0x68], R12 ;  /* 0x0000680c030085a7 */ /* 0x000ea400080010ff */
[----:B--2---:R-:W-:Y:S05]  /*b660*/  @!P0 BRA `(.L_x_150) ;  /* 0xfffffffc00f08947 */ /* 0x004fea000383ffff */
[----:B------:R-:W-:Y:S05]  /*b670*/  BRA `(.L_x_151) ;  /* 0xffffff8800787947 */ /* 0x000fea000383ffff */
.L_x_74:
[----:B-1----:R-:W-:Y:S07]  /*b680*/  MOV R3, UR7 ;  /* 0x0000000700037c02 */ /* 0x002fee0008000f00 */
.L_x_152:
[----:B-1----:R1:W2:Y:S02]  /*b690*/  SYNCS.PHASECHK.TRANS64.TRYWAIT P0, [R3+URZ+0x70], R12 ;  /* 0x0000700c030075a7 */ /* 0x0022a400080011ff */
[----:B--2---:R-:W-:Y:S05]  /*b6a0*/  @!P0 NANOSLEEP.SYNCS 0x989680 ;  /* 0x009896800000895d */ /* 0x004fea0003900000 */
[----:B------:R-:W2:Y:S02]  /*b6b0*/  @!P0 SYNCS.PHASECHK.TRANS64 P0, [R3+URZ+0x70], R12 ;  /* 0x0000700c030085a7 */ /* 0x000ea400080010ff */
[----:B--2---:R-:W-:Y:S05]  /*b6c0*/  @!P0 BRA `(.L_x_152) ;  /* 0xfffffffc00f08947 */ /* 0x004fea000383ffff */
[----:B------:R-:W-:Y:S05]  /*b6d0*/  BRA `(.L_x_153) ;  /* 0xffffff8800c07947 */ /* 0x000fea000383ffff */
.L_x_75:
[----:B------:R-:W-:Y:S07]  /*b6e0*/  MOV R3, UR7 ;  /* 0x0000000700037c02 */ /* 0x000fee0008000f00 */
.L_x_154:
[----:B-1----:R1:W2:Y:S02]  /*b6f0*/  SYNCS.PHASECHK.TRANS64.TRYWAIT P0, [R3+URZ+0x78], R12 ;  /* 0x0000780c030075a7 */ /* 0x0022a400080011ff */
[----:B--2---:R-:W-:Y:S05]  /*b700*/  @!P0 NANOSLEEP.SYNCS 0x989680 ;  /* 0x009896800000895d */ /* 0x004fea0003900000 */
[----:B------:R-:W2:Y:S02]  /*b710*/  @!P0 SYNCS.PHASECHK.TRANS64 P0, [R3+URZ+0x78], R12 ;  /* 0x0000780c030085a7 */ /* 0x000ea400080010ff */
[----:B--2---:R-:W-:Y:S05]  /*b720*/  @!P0 BRA `(.L_x_154) ;  /* 0xfffffffc00f08947 */ /* 0x004fea000383ffff */
[----:B------:R-:W-:Y:S05]  /*b730*/  BRA `(.L_x_155) ;  /* 0xffffff8c00487947 */ /* 0x000fea000383ffff */
.L_x_77:
[----:B------:R-:W-:-:S07]  /*b740*/  MOV R0, UR7 ;  /* 0x0000000700007c02 */ /* 0x000fce0008000f00 */
.L_x_156:
[----:B-1----:R1:W3:Y:S02]  /*b750*/  SYNCS.PHASECHK.TRANS64.TRYWAIT P0, [R0+URZ+0x60], R3 ;  /* 0x00006003000075a7 */ /* 0x0022e400080011ff */
[----:B---3--:R-:W-:Y:S05]  /*b760*/  @!P0 NANOSLEEP.SYNCS 0x989680 ;  /* 0x009896800000895d */ /* 0x008fea0003900000 */
[----:B------:R-:W3:Y:S02]  /*b770*/  @!P0 SYNCS.PHASECHK.TRANS64 P0, [R0+URZ+0x60], R3 ;  /* 0x00006003000085a7 */ /* 0x000ee400080010ff */
[----:B---3--:R-:W-:Y:S05]  /*b780*/  @!P0 BRA `(.L_x_156) ;  /* 0xfffffffc00f08947 */ /* 0x008fea000383ffff */
[----:B------:R-:W-:Y:S05]  /*b790*/  BRA `(.L_x_157) ;  /* 0xffffff8c00b87947 */ /* 0x000fea000383ffff */
.L_x_78:
[----:B-1----:R-:W-:-:S07]  /*b7a0*/  MOV R0, UR7 ;  /* 0x0000000700007c02 */ /* 0x002fce0008000f00 */
.L_x_158:
[----:B-1----:R1:W3:Y:S02]  /*b7b0*/  SYNCS.PHASECHK.TRANS64.TRYWAIT P0, [R0+URZ+0x68], R3 ;  /* 0x00006803000075a7 */ /* 0x0022e400080011ff */
[----:B---3--:R-:W-:Y:S05]  /*b7c0*/  @!P0 NANOSLEEP.SYNCS 0x989680 ;  /* 0x009896800000895d */ /* 0x008fea0003900000 */
[----:B------:R-:W3:Y:S02]  /*b7d0*/  @!P0 SYNCS.PHASECHK.TRANS64 P0, [R0+URZ+0x68], R3 ;  /* 0x00006803000085a7 */ /* 0x000ee400080010ff */
[----:B---3--:R-:W-:Y:S05]  /*b7e0*/  @!P0 BRA `(.L_x_158) ;  /* 0xfffffffc00f08947 */ /* 0x008fea000383ffff */
[----:B------:R-:W-:Y:S05]  /*b7f0*/  BRA `(.L_x_159) ;  /* 0xffffff8c00a87947 */ /* 0x000fea000383ffff */
.L_x_79:
[----:B-1----:R-:W-:-:S07]  /*b800*/  MOV R0, UR7 ;  /* 0x0000000700007c02 */ /* 0x002fce0008000f00 */
.L_x_160:
[----:B-1----:R1:W3:Y:S02]  /*b810*/  SYNCS.PHASECHK.TRANS64.TRYWAIT P0, [R0+URZ+0x70], R3 ;  /* 0x00007003000075a7 */ /* 0x0022e400080011ff */
[----:B---3--:R-:W-:Y:S05]  /*b820*/  @!P0 NANOSLEEP.SYNCS 0x989680 ;  /* 0x009896800000895d */ /* 0x008fea0003900000 */
[----:B------:R-:W3:Y:S02]  /*b830*/  @!P0 SYNCS.PHASECHK.TRANS64 P0, [R0+URZ+0x70], R3 ;  /* 0x00007003000085a7 */ /* 0x000ee400080010ff */
[----:B---3--:R-:W-:Y:S05]  /*b840*/  @!P0 BRA `(.L_x_160) ;  /* 0xfffffffc00f08947 */ /* 0x008fea000383ffff */
[----:B------:R-:W-:Y:S05]  /*b850*/  BRA `(.L_x_161) ;  /* 0xffffff8c00987947 */ /* 0x000fea000383ffff */
.L_x_81:
[----:B--2---:R2:W4:Y:S02]  /*b860*/  SYNCS.PHASECHK.TRANS64.TRYWAIT P0, [R0+URZ+0x90], R3 ;  /* 0x00009003000075a7 */ /* 0x00452400080011ff */
[----:B----4-:R-:W-:Y:S05]  /*b870*/  @!P0 NANOSLEEP.SYNCS 0x989680 ;  /* 0x009896800000895d */ /* 0x010fea0003900000 */
[----:B------:R-:W4:Y:S02]  /*b880*/  @!P0 SYNCS.PHASECHK.TRANS64 P0, [R0+URZ+0x90], R3 ;  /* 0x00009003000085a7 */ /* 0x000f2400080010ff */
[----:B----4-:R-:W-:Y:S05]  /*b890*/  @!P0 BRA `(.L_x_81) ;  /* 0xfffffffc00f08947 */ /* 0x010fea000383ffff */
[----:B------:R-:W-:Y:S05]  /*b8a0*/  BRA `(.L_x_162) ;  /* 0xffffff9000647947 */ /* 0x000fea000383ffff */
.L_x_92:
[----:B-1----:R1:W3:Y:S02]  /*b8b0*/  SYNCS.PHASECHK.TRANS64.TRYWAIT P1, [R3+URZ+0x40], R0 ;  /* 0x00004000030075a7 */ /* 0x0022e400080211ff */
[----:B---3--:R-:W-:Y:S05]  /*b8c0*/  @!P1 NANOSLEEP.SYNCS 0x989680 ;  /* 0x009896800000995d */ /* 0x008fea0003900000 */
[----:B------:R-:W3:Y:S02]  /*b8d0*/  @!P1 SYNCS.PHASECHK.TRANS64 P1, [R3+URZ+0x40], R0 ;  /* 0x00004000030095a7 */ /* 0x000ee400080210ff */
[----:B---3--:R-:W-:Y:S05]  /*b8e0*/  @!P1 BRA `(.L_x_92) ;  /* 0xfffffffc00f09947 */ /* 0x008fea000383ffff */
[----:B------:R-:W-:Y:S05]  /*b8f0*/  BRA `(.L_x_91) ;  /* 0xffffff9c008c7947 */ /* 0x000fea000383ffff */
.L_x_94:
[----:B---3--:R3:W4:Y:S02]  /*b900*/  SYNCS.PHASECHK.TRANS64.TRYWAIT P0, [R108+URZ+0xb0], R5 ;  /* 0x0000b0056c0075a7 */ /* 0x00872400080011ff */
[----:B----4-:R-:W-:Y:S05]  /*b910*/  @!P0 NANOSLEEP.SYNCS 0x989680 ;  /* 0x009896800000895d */ /* 0x010fea0003900000 */
[----:B------:R-:W4:Y:S02]  /*b920*/  @!P0 SYNCS.PHASECHK.TRANS64 P0, [R108+URZ+0xb0], R5 ;  /* 0x0000b0056c0085a7 */ /* 0x000f2400080010ff */
[----:B----4-:R-:W-:Y:S05]  /*b930*/  @!P0 BRA `(.L_x_94) ;  /* 0xfffffffc00f08947 */ /* 0x010fea000383ffff */
[----:B------:R-:W-:Y:S05]  /*b940*/  BRA `(.L_x_93) ;  /* 0xffffff9c00e87947 */ /* 0x000fea000383ffff */
.L_x_102:
[----:B--2---:R2:W3:Y:S02]  /*b950*/  SYNCS.PHASECHK.TRANS64.TRYWAIT P0, [R118+URZ+0x40], R3 ;  /* 0x00004003760075a7 */ /* 0x0044e400080011ff */
[----:B---3--:R-:W-:Y:S05]  /*b960*/  @!P0 NANOSLEEP.SYNCS 0x989680 ;  /* 0x009896800000895d */ /* 0x008fea0003900000 */
[----:B------:R-:W3:Y:S02]  /*b970*/  @!P0 SYNCS.PHASECHK.TRANS64 P0, [R118+URZ+0x40], R3 ;  /* 0x00004003760085a7 */ /* 0x000ee400080010ff */
[----:B---3--:R-:W-:Y:S05]  /*b980*/  @!P0 BRA `(.L_x_102) ;  /* 0xfffffffc00f08947 */ /* 0x008fea000383ffff */
[----:B------:R-:W-:Y:S05]  /*b990*/  BRA `(.L_x_101) ;  /* 0xffffffb000ec7947 */ /* 0x000fea000383ffff */
.L_x_110:
[----:B--2---:R2:W3:Y:S02]  /*b9a0*/  SYNCS.PHASECHK.TRANS64.TRYWAIT P0, [R0+URZ+0x40], R7 ;  /* 0x00004007000075a7 */ /* 0x0044e400080011ff */
[----:B---3--:R-:W-:Y:S05]  /*b9b0*/  @!P0 NANOSLEEP.SYNCS 0x989680 ;  /* 0x009896800000895d */ /* 0x008fea0003900000 */
[----:B------:R-:W3:Y:S02]  /*b9c0*/  @!P0 SYNCS.PHASECHK.TRANS64 P0, [R0+URZ+0x40], R7 ;  /* 0x00004007000085a7 */ /* 0x000ee400080010ff */
[----:B---3--:R-:W-:Y:S05]  /*b9d0*/  @!P0 BRA `(.L_x_110) ;  /* 0xfffffffc00f08947 */ /* 0x008fea000383ffff */
[----:B------:R-:W-:Y:S05]  /*b9e0*/  BRA `(.L_x_109) ;  /* 0xffffffc800407947 */ /* 0x000fea000383ffff */
.L_x_118:
[----:B--2---:R2:W3:Y:S02]  /*b9f0*/  SYNCS.PHASECHK.TRANS64.TRYWAIT P0, [R0+URZ+0x40], R5 ;  /* 0x00004005000075a7 */ /* 0x0044e400080011ff */
[----:B---3--:R-:W-:Y:S05]  /*ba00*/  @!P0 NANOSLEEP.SYNCS 0x989680 ;  /* 0x009896800000895d */ /* 0x008fea0003900000 */
[----:B------:R-:W3:Y:S02]  /*ba10*/  @!P0 SYNCS.PHASECHK.TRANS64 P0, [R0+URZ+0x40], R5 ;  /* 0x00004005000085a7 */ /* 0x000ee400080010ff */
[----:B---3--:R-:W-:Y:S05]  /*ba20*/  @!P0 BRA `(.L_x_118) ;  /* 0xfffffffc00f08947 */ /* 0x008fea000383ffff */
[----:B------:R-:W-:Y:S05]  /*ba30*/  BRA `(.L_x_117) ;  /* 0xffffffdc00a07947 */ /* 0x000fea000383ffff */
        .weak           $__internal_0_$__cuda_sm10x_tcgen05_guardrail_trap_col_being_dealloced_not_returned_by_alloc
        .type           $__internal_0_$__cuda_sm10x_tcgen05_guardrail_trap_col_being_dealloced_not_returned_by_alloc,@function
        .size           $__internal_0_$__cuda_sm10x_tcgen05_guardrail_trap_col_being_dealloced_not_returned_by_alloc,($__internal_1_$__cuda_sm10x_tcgen05_guardrail_trap_phase_invalid_during_alloc - $__internal_0_$__cuda_sm10x_tcgen05_guardrail_trap_col_being_dealloced_not_returned_by_alloc)
$__internal_0_$__cuda_sm10x_tcgen05_guardrail_trap_col_being_dealloced_not_returned_by_alloc:
[----:B------:R-:W-:Y:S05]  /*ba40*/  BPT.TRAP 0x1 ;  /* 0x000000040000795c */ /* 0x000fea0000300000 */
[----:B------:R-:W-:-:S04]  /*ba50*/  HFMA2 R3, -RZ, RZ, 0, 0 ;  /* 0x00000000ff037431 */ /* 0x000fc800000001ff */
[----:B------:R-:W-:Y:S05]  /*ba60*/  RET.REL.NODEC R2 `(_ZN7cutlass13device_kernelINS_4gemm6kernel13GemmUniversalIN4cute5tupleIJiiiiEEENS1_10collective13CollectiveMmaINS1_35MainloopSm100TmaUmmaWarpSpecializedILi4ELi2ELi2ENS5_IJNS4_1CILi1EEESB_SB_EEEEENS5_IJNSA_ILi128EEENSA_ILi256EEENSA_ILi32EEEEEEaNS5_IJlSB_lEEEaSI_NS4_8TiledMMAINS4_8MMA_AtomIJNS4_15SM100_MMA_S8_SSIaaiLi128ELi256ELNS4_4UMMA5MajorE0ELSN_0ELNSM_8SaturateE0EEEEEENS4_6LayoutISC_NS5_IJNSA_ILi0EEESS_SS_EEEEENS5_IJNS4_10UnderscoreESV_SV_EEEEENS4_13SM90_TMA_LOADENS4_14ComposedLayoutINS4_7SwizzleILi1ELi4ELi3EEENS4_18smem_ptr_flag_bitsILi8EEENSR_INS5_IJNSA_ILi8EEESG_EEENS5_IJSG_SB_EEEEEEEvNS4_8identityESY_S18_vS19_EENS_8epilogue10collective18CollectiveEpilogueINS1B_23Sm100TmaWarpSpecializedILi4ELi2ELi64ELb0ELb0EEEJSH_NS5_IJNSR_ISE_SB_EENSR_INSA_ILi64EEESB_EEEEEaSI_aSI_NS1B_6fusion15FusionCallbacksIS1F_NS1K_17LinearCombinationIaiaiLNS_15FloatRoundStyleE2EEESH_S1J_JEEENS4_5SM1004TMEM4LOAD26SM100_TMEM_LOAD_32dp32b64xESY_NSZ_INS10_ILi2ELi4ELi3EEES13_NSR_INS5_IJS14_S1H_EEENS5_IJS1H_SB_EEEEEEENS4_39AutoVectorizingCopyWithAssumedAlignmentILi128EEENS4_14SM90_TMA_STOREES1Y_S20_S20_EEEvvEEEEvNT_6ParamsE) ;  /* 0xffffff4402647950 */ /* 0x000fea0003c3ffff */
        .weak           $__internal_1_$__cuda_sm10x_tcgen05_guardrail_trap_phase_invalid_during_alloc
        .type           $__internal_1_$__cuda_sm10x_tcgen05_guardrail_trap_phase_invalid_during_alloc,@function
        .size           $__internal_1_$__cuda_sm10x_tcgen05_guardrail_trap_phase_invalid_during_alloc,($__internal_2_$__cuda_sm10x_tcgen05_guardrail_trap_unallocated_columns_being_dealloced - $__internal_1_$__cuda_sm10x_tcgen05_guardrail_trap_phase_invalid_during_alloc)
$__internal_1_$__cuda_sm10x_tcgen05_guardrail_trap_phase_invalid_during_alloc:
[----:B------:R-:W-:Y:S05]  /*ba70*/  BPT.TRAP 0x1 ;  /* 0x000000040000795c */ /* 0x000fea0000300000 */
[----:B------:R-:W-:-:S04]  /*ba80*/  MOV R3, 0x0 ;  /* 0x0000000000037802 */ /* 0x000fc80000000f00 */
[----:B------:R-:W-:Y:S05]  /*ba90*/  RET.REL.NODEC R2 `(_ZN7cutlass13device_kernelINS_4gemm6kernel13GemmUniversalIN4cute5tupleIJiiiiEEENS1_10collective13CollectiveMmaINS1_35MainloopSm100TmaUmmaWarpSpecializedILi4ELi2ELi2ENS5_IJNS4_1CILi1EEESB_SB_EEEEENS5_IJNSA_ILi128EEENSA_ILi256EEENSA_ILi32EEEEEEaNS5_IJlSB_lEEEaSI_NS4_8TiledMMAINS4_8MMA_AtomIJNS4_15SM100_MMA_S8_SSIaaiLi128ELi256ELNS4_4UMMA5MajorE0ELSN_0ELNSM_8SaturateE0EEEEEENS4_6LayoutISC_NS5_IJNSA_ILi0EEESS_SS_EEEEENS5_IJNS4_10UnderscoreESV_SV_EEEEENS4_13SM90_TMA_LOADENS4_14ComposedLayoutINS4_7SwizzleILi1ELi4ELi3EEENS4_18smem_ptr_flag_bitsILi8EEENSR_INS5_IJNSA_ILi8EEESG_EEENS5_IJSG_SB_EEEEEEEvNS4_8identityESY_S18_vS19_EENS_8epilogue10collective18CollectiveEpilogueINS1B_23Sm100TmaWarpSpecializedILi4ELi2ELi64ELb0ELb0EEEJSH_NS5_IJNSR_ISE_SB_EENSR_INSA_ILi64EEESB_EEEEEaSI_aSI_NS1B_6fusion15FusionCallbacksIS1F_NS1K_17LinearCombinationIaiaiLNS_15FloatRoundStyleE2EEESH_S1J_JEEENS4_5SM1004TMEM4LOAD26SM100_TMEM_LOAD_32dp32b64xESY_NSZ_INS10_ILi2ELi4ELi3EEES13_NSR_INS5_IJS14_S1H_EEENS5_IJS1H_SB_EEEEEEENS4_39AutoVectorizingCopyWithAssumedAlignmentILi128EEENS4_14SM90_TMA_STOREES1Y_S20_S20_EEEvvEEEEvNT_6ParamsE) ;  /* 0xffffff4402587950 */ /* 0x000fea0003c3ffff */
        .weak           $__internal_2_$__cuda_sm10x_tcgen05_guardrail_trap_unallocated_columns_being_dealloced
        .type           $__internal_2_$__cuda_sm10x_tcgen05_guardrail_trap_unallocated_columns_being_dealloced,@function
        .size           $__internal_2_$__cuda_sm10x_tcgen05_guardrail_trap_unallocated_columns_being_dealloced,(.L_x_164 - $__internal_2_$__cuda_sm10x_tcgen05_guardrail_trap_unallocated_columns_being_dealloced)
$__internal_2_$__cuda_sm10x_tcgen05_guardrail_trap_unallocated_columns_being_dealloced:
[----:B------:R-:W-:Y:S05]  /*baa0*/  BPT.TRAP 0x1 ;  /* 0x000000040000795c */ /* 0x000fea0000300000 */
[----:B------:R-:W-:-:S04]  /*bab0*/  HFMA2 R3, -RZ, RZ, 0, 0 ;  /* 0x00000000ff037431 */ /* 0x000fc800000001ff */
[----:B------:R-:W-:Y:S05]  /*bac0*/  RET.REL.NODEC R2 `(_ZN7cutlass13device_kernelINS_4gemm6kernel13GemmUniversalIN4cute5tupleIJiiiiEEENS1_10collective13CollectiveMmaINS1_35MainloopSm100TmaUmmaWarpSpecializedILi4ELi2ELi2ENS5_IJNS4_1CILi1EEESB_SB_EEEEENS5_IJNSA_ILi128EEENSA_ILi256EEENSA_ILi32EEEEEEaNS5_IJlSB_lEEEaSI_NS4_8TiledMMAINS4_8MMA_AtomIJNS4_15SM100_MMA_S8_SSIaaiLi128ELi256ELNS4_4UMMA5MajorE0ELSN_0ELNSM_8SaturateE0EEEEEENS4_6LayoutISC_NS5_IJNSA_ILi0EEESS_SS_EEEEENS5_IJNS4_10UnderscoreESV_SV_EEEEENS4_13SM90_TMA_LOADENS4_14ComposedLayoutINS4_7SwizzleILi1ELi4ELi3EEENS4_18smem_ptr_flag_bitsILi8EEENSR_INS5_IJNSA_ILi8EEESG_EEENS5_IJSG_SB_EEEEEEEvNS4_8identityESY_S18_vS19_EENS_8epilogue10collective18CollectiveEpilogueINS1B_23Sm100TmaWarpSpecializedILi4ELi2ELi64ELb0ELb0EEEJSH_NS5_IJNSR_ISE_SB_EENSR_INSA_ILi64EEESB_EEEEEaSI_aSI_NS1B_6fusion15FusionCallbacksIS1F_NS1K_17LinearCombinationIaiaiLNS_15FloatRoundStyleE2EEESH_S1J_JEEENS4_5SM1004TMEM4LOAD26SM100_TMEM_LOAD_32dp32b64xESY_NSZ_INS10_ILi2ELi4ELi3EEES13_NSR_INS5_IJS14_S1H_EEENS5_IJS1H_SB_EEEEEEENS4_39AutoVectorizingCopyWithAssumedAlignmentILi128EEENS4_14SM90_TMA_STOREES1Y_S20_S20_EEEvvEEEEvNT_6ParamsE) ;  /* 0xffffff44024c7950 */ /* 0x000fea0003c3ffff */
.L_x_163:
[----:B------:R-:W-:-:S00]  /*bad0*/  BRA `(.L_x_163) ;  /* 0xfffffffc00fc7947 */ /* 0x000fc0000383ffff */
[----:B------:R-:W-:-:S00]  /*bae0*/  NOP ;  /* 0x0000000000007918 */ /* 0x000fc00000000000 */
        /* <DEDUP_REMOVED lines=9> */
.L_x_164:


//--------------------- .nv.global.init           --------------------------
	.section	.nv.global.init,"aw",@progbits
.nv.global.init:
	.type		$str$27,@object
	.size		$str$27,($str$28 - $str$27)
$str$27:
        /*0000*/ 	.byte	0x28, 0x61, 0x64, 0x64, 0x72, 0x65, 0x73, 0x73, 0x20, 0x26, 0x20, 0x6d, 0x61, 0x73, 0x6b, 0x29
        /*0010*/ 	.byte	0x20, 0x3d, 0x3d, 0x20, 0x30, 0x00
	.type		$str$28,@object
	.size		$str$28,($str$26 - $str$28)
$str$28:
        /*0016*/ 	.byte	0x2f, 0x74, 0x6d, 0x70, 0x2f, 0x63, 0x75, 0x74, 0x6c, 0x61, 0x73, 0x73, 0x5f, 0x73, 0x77, 0x65
        /*0026*/ 	.byte	0x65, 0x70, 0x5f, 0x73, 0x72, 0x63, 0x2f, 0x69, 0x6e, 0x63, 0x6c, 0x75, 0x64, 0x65, 0x2f, 0x63
        /*0036*/ 	.byte	0x75, 0x74, 0x65, 0x2f, 0x70, 0x6f, 0x69, 0x6e, 0x74, 0x65, 0x72, 0x5f, 0x66, 0x6c, 0x61, 0x67
        /*0046*/ 	.byte	0x67, 0x65, 0x64, 0x2e, 0x68, 0x70, 0x70, 0x00
	.type		$str$26,@object
	.size		$str$26,($str$25 - $str$26)
$str$26:
        /*004e*/ 	.byte	0x2f, 0x74, 0x6d, 0x70, 0x2f, 0x63, 0x75, 0x74, 0x6c, 0x61, 0x73, 0x73, 0x5f, 0x73, 0x77, 0x65
        /*005e*/ 	.byte	0x65, 0x70, 0x5f, 0x73, 0x72, 0x63, 0x2f, 0x69, 0x6e, 0x63, 0x6c, 0x75, 0x64, 0x65, 0x2f, 0x63
        /*006e*/ 	.byte	0x75, 0x74, 0x65, 0x2f, 0x61, 0x74, 0x6f, 0x6d, 0x2f, 0x63, 0x6f, 0x70, 0x79, 0x5f, 0x74, 0x72
        /*007e*/ 	.byte	0x61, 0x69, 0x74, 0x73, 0x5f, 0x73, 0x6d, 0x31, 0x30, 0x30, 0x2e, 0x68, 0x70, 0x70, 0x00
	.type		$str$25,@object
	.size		$str$25,(__unnamed_1 - $str$25)
$str$25:
        /*008d*/ 	.byte	0x28, 0x28, 0x75, 0x69, 0x6e, 0x74, 0x33, 0x32, 0x5f, 0x74, 0x28, 0x74, 0x68, 0x72, 0x65, 0x61
        /*009d*/ 	.byte	0x64, 0x49, 0x64, 0x78, 0x2e, 0x78, 0x29, 0x20, 0x2f, 0x20, 0x33, 0x32, 0x29, 0x20, 0x25, 0x20
        /*00ad*/ 	.byte	0x34, 0x29, 0x20, 0x3d, 0x3d, 0x20, 0x28, 0x28, 0x28, 0x74, 0x6d, 0x65, 0x6d, 0x5f, 0x61, 0x64
        /*00bd*/ 	.byte	0x64, 0x72, 0x20, 0x3e, 0x3e, 0x20, 0x31, 0x36, 0x29, 0x20, 0x2f, 0x20, 0x33, 0x32, 0x29, 0x20
        /*00cd*/ 	.byte	0x25, 0x20, 0x34, 0x29, 0x00
	.type		__unnamed_1,@object
	.size		__unnamed_1,(__unnamed_2 - __unnamed_1)
__unnamed_1:
        /*00d2*/ 	.byte	0x61, 0x75, 0x74, 0x6f, 0x20, 0x63, 0x75, 0x74, 0x65, 0x3a, 0x3a, 0x61, 0x73, 0x5f, 0x70, 0x6f
        /* <DEDUP_REMOVED lines=24> */
        /*0262*/ 	.byte	0x5d, 0x00
	.type		__unnamed_2,@object
	.size		__unnamed_2,(__unnamed_3 - __unnamed_2)
__unnamed_2:
        /* <DEDUP_REMOVED lines=26> */
	.type		__unnamed_3,@object
	.size		__unnamed_3,(.L_3 - __unnamed_3)
__unnamed_3:
        /* <DEDUP_REMOVED lines=42> */
        /*0696*/ 	.byte	0x43, 0x3c, 0x30, 0x3e, 0x3e, 0x3e, 0x3e, 0x5d, 0x00
.L_3:


//--------------------- .nv.shared._ZN7cutlass13device_kernelINS_4gemm6kernel13GemmUniversalIN4cute5tupleIJiiiiEEENS1_10collective13CollectiveMmaINS1_35MainloopSm100TmaUmmaWarpSpecializedILi4ELi2ELi2ENS5_IJNS4_1CILi1EEESB_SB_EEEEENS5_IJNSA_ILi128EEENSA_ILi256EEENSA_ILi32EEEEEEaNS5_IJlSB_lEEEaSI_NS4_8TiledMMAINS4_8MMA_AtomIJNS4_15SM100_MMA_S8_SSIaaiLi128ELi256ELNS4_4UMMA5MajorE0ELSN_0ELNSM_8SaturateE0EEEEEENS4_6LayoutISC_NS5_IJNSA_ILi0EEESS_SS_EEEEENS5_IJNS4_10UnderscoreESV_SV_EEEEENS4_13SM90_TMA_LOADENS4_14ComposedLayoutINS4_7SwizzleILi1ELi4ELi3EEENS4_18smem_ptr_flag_bitsILi8EEENSR_INS5_IJNSA_ILi8EEESG_EEENS5_IJSG_SB_EEEEEEEvNS4_8identityESY_S18_vS19_EENS_8epilogue10collective18CollectiveEpilogueINS1B_23Sm100TmaWarpSpecializedILi4ELi2ELi64ELb0ELb0EEEJSH_NS5_IJNSR_ISE_SB_EENSR_INSA_ILi64EEESB_EEEEEaSI_aSI_NS1B_6fusion15FusionCallbacksIS1F_NS1K_17LinearCombinationIaiaiLNS_15FloatRoundStyleE2EEESH_S1J_JEEENS4_5SM1004TMEM4LOAD26SM100_TMEM_LOAD_32dp32b64xESY_NSZ_INS10_ILi2ELi4ELi3EEES13_NSR_INS5_IJS14_S1H_EEENS5_IJS1H_SB_EEEEEEENS4_39AutoVectorizingCopyWithAssumedAlignmentILi128EEENS4_14SM90_TMA_STOREES1Y_S20_S20_EEEvvEEEEvNT_6ParamsE --------------------------
	.section	.nv.shared._ZN7cutlass13device_kernelINS_4gemm6kernel13GemmUniversalIN4cute5tupleIJiiiiEEENS1_10collective13CollectiveMmaINS1_35MainloopSm100TmaUmmaWarpSpecializedILi4ELi2ELi2ENS5_IJNS4_1CILi1EEESB_SB_EEEEENS5_IJNSA_ILi128EEENSA_ILi256EEENSA_ILi32EEEEEEaNS5_IJlSB_lEEEaSI_NS4_8TiledMMAINS4_8MMA_AtomIJNS4_15SM100_MMA_S8_SSIaaiLi128ELi256ELNS4_4UMMA5MajorE0ELSN_0ELNSM_8SaturateE0EEEEEENS4_6LayoutISC_NS5_IJNSA_ILi0EEESS_SS_EEEEENS5_IJNS4_10UnderscoreESV_SV_EEEEENS4_13SM90_TMA_LOADENS4_14ComposedLayoutINS4_7SwizzleILi1ELi4ELi3EEENS4_18smem_ptr_flag_bitsILi8EEENSR_INS5_IJNSA_ILi8EEESG_EEENS5_IJSG_SB_EEEEEEEvNS4_8identityESY_S18_vS19_EENS_8epilogue10collective18CollectiveEpilogueINS1B_23Sm100TmaWarpSpecializedILi4ELi2ELi64ELb0ELb0EEEJSH_NS5_IJNSR_ISE_SB_EENSR_INSA_ILi64EEESB_EEEEEaSI_aSI_NS1B_6fusion15FusionCallbacksIS1F_NS1K_17LinearCombinationIaiaiLNS_15FloatRoundStyleE2EEESH_S1J_JEEENS4_5SM1004TMEM4LOAD26SM100_TMEM_LOAD_32dp32b64xESY_NSZ_INS10_ILi2ELi4ELi3EEES13_NSR_INS5_IJS14_S1H_EEENS5_IJS1H_SB_EEEEEEENS4_39AutoVectorizingCopyWithAssumedAlignmentILi128EEENS4_14SM90_TMA_STOREES1Y_S20_S20_EEEvvEEEEvNT_6ParamsE,"aw",@nobits
	.sectionflags	@""
	.align	16
	.zero		1024


//--------------------- .nv.shared.reserved.0     --------------------------
	.section	.nv.shared.reserved.0,"aw",@nobits
	.weak		__nv_reservedSMEM_offset_0_alias
	.size		__nv_reservedSMEM_offset_0_alias, 0, 64
	.other		__nv_reservedSMEM_offset_0_alias,@"STO_CUDA_RESERVED_SHARED STV_DEFAULT"
__nv_reservedSMEM_offset_0_alias:
	.zero		0
.nv.shared.reserved.0:
	.zero		64
	.weak		__nv_reservedSMEM_tcgen05_partition
	.type		__nv_reservedSMEM_tcgen05_partition,@object
	.size		__nv_reservedSMEM_tcgen05_partition,(.L_0 - __nv_reservedSMEM_tcgen05_partition)
__nv_reservedSMEM_tcgen05_partition:
	.zero		32
.L_0:


//--------------------- .nv.global                --------------------------
	.section	.nv.global,"aw",@nobits
.nv.global:
	.type		_ZN39_INTERNAL_6f0a13f2_4_k_cu_beca3829_99384cute1_E,@object
	.size		_ZN39_INTERNAL_6f0a13f2_4_k_cu_beca3829_99384cute1_E,(_ZN39_INTERNAL_6f0a13f2_4_k_cu_beca3829_99384cuda3std3__45__cpo6cbeginE - _ZN39_INTERNAL_6f0a13f2_4_k_cu_beca3829_99384cute1_E)
_ZN39_INTERNAL_6f0a13f2_4_k_cu_beca3829_99384cute1_E:
	.zero		1
	.type		_ZN39_INTERNAL_6f0a13f2_4_k_cu_beca3829_99384cuda3std3__45__cpo6cbeginE,@object
	.size		_ZN39_INTERNAL_6f0a13f2_4_k_cu_beca3829_99384cuda3std3__45__cpo6cbeginE,(_ZN39_INTERNAL_6f0a13f2_4_k_cu_beca3829_99384cuda3std3__48in_placeE - _ZN39_INTERNAL_6f0a13f2_4_k_cu_beca3829_99384cuda3std3__45__cpo6cbeginE)
_ZN39_INTERNAL_6f0a13f2_4_k_cu_beca3829_99384cuda3std3__45__cpo6cbeginE:
	.zero		1
	.type		_ZN39_INTERNAL_6f0a13f2_4_k_cu_beca3829_99384cuda3std3__48in_placeE,@object
	.size		_ZN39_INTERNAL_6f0a13f2_4_k_cu_beca3829_99384cuda3std3__48in_placeE,(_ZN39_INTERNAL_6f0a13f2_4_k_cu_beca3829_99384cuda3std6ranges3__45__cpo9iter_moveE - _ZN39_INTERNAL_6f0a13f2_4_k_cu_beca3829_99384cuda3std3__48in_placeE)
_ZN39_INTERNAL_6f0a13f2_4_k_cu_beca3829_99384cuda3std3__48in_placeE:
	.zero		1
	.type		_ZN39_INTERNAL_6f0a13f2_4_k_cu_beca3829_99384cuda3std6ranges3__45__cpo9iter_moveE,@object
	.size		_ZN39_INTERNAL_6f0a13f2_4_k_cu_beca3829_99384cuda3std6ranges3__45__cpo9iter_moveE,(_ZN39_INTERNAL_6f0a13f2_4_k_cu_beca3829_99384cuda3std3__45__cpo5beginE - _ZN39_INTERNAL_6f0a13f2_4_k_cu_beca3829_99384cuda3std6ranges3__45__cpo9iter_moveE)
_ZN39_INTERNAL_6f0a13f2_4_k_cu_beca3829_99384cuda3std6ranges3__45__cpo9iter_moveE:
	.zero		1
	.type		_ZN39_INTERNAL_6f0a13f2_4_k_cu_beca3829_99384cuda3std3__45__cpo5beginE,@object
	.size		_ZN39_INTERNAL_6f0a13f2_4_k_cu_beca3829_99384cuda3std3__45__cpo5beginE,(_ZN39_INTERNAL_6f0a13f2_4_k_cu_beca3829_99384cuda3std3__441_GLOBAL__N__6f0a13f2_4_k_cu_beca3829_99386ignoreE - _ZN39_INTERNAL_6f0a13f2_4_k_cu_beca3829_99384cuda3std3__45__cpo5beginE)
_ZN39_INTERNAL_6f0a13f2_4_k_cu_beca3829_99384cuda3std3__45__cpo5beginE:
	.zero		1
	.type		_ZN39_INTERNAL_6f0a13f2_4_k_cu_beca3829_99384cuda3std3__441_GLOBAL__N__6f0a13f2_4_k_cu_beca3829_99386ignoreE,@object
	.size		_ZN39_INTERNAL_6f0a13f2_4_k_cu_beca3829_99384cuda3std3__441_GLOBAL__N__6f0a13f2_4_k_cu_beca3829_99386ignoreE,(_ZN39_INTERNAL_6f0a13f2_4_k_cu_beca3829_99384cute7productE - _ZN39_INTERNAL_6f0a13f2_4_k_cu_beca3829_99384cuda3std3__441_GLOBAL__N__6f0a13f2_4_k_cu_beca3829_99386ignoreE)
_ZN39_INTERNAL_6f0a13f2_4_k_cu_beca3829_99384cuda3std3__441_GLOBAL__N__6f0a13f2_4_k_cu_beca3829_99386ignoreE:
	.zero		1
	.type		_ZN39_INTERNAL_6f0a13f2_4_k_cu_beca3829_99384cute7productE,@object
	.size		_ZN39_INTERNAL_6f0a13f2_4_k_cu_beca3829_99384cute7productE,(_ZN39_INTERNAL_6f0a13f2_4_k_cu_beca3829_99384cuda3std3__45__cpo3endE - _ZN39_INTERNAL_6f0a13f2_4_k_cu_beca3829_99384cute7productE)
_ZN39_INTERNAL_6f0a13f2_4_k_cu_beca3829_99384cute7productE:
	.zero		1
	.type		_ZN39_INTERNAL_6f0a13f2_4_k_cu_beca3829_99384cuda3std3__45__cpo3endE,@object
	.size		_ZN39_INTERNAL_6f0a13f2_4_k_cu_beca3829_99384cuda3std3__45__cpo3endE,(_ZN39_INTERNAL_6f0a13f2_4_k_cu_beca3829_99384cuda3std3__419piecewise_constructE - _ZN39_INTERNAL_6f0a13f2_4_k_cu_beca3829_99384cuda3std3__45__cpo3endE)
_ZN39_INTERNAL_6f0a13f2_4_k_cu_beca3829_99384cuda3std3__45__cpo3endE:
	.zero		1
	.type		_ZN39_INTERNAL_6f0a13f2_4_k_cu_beca3829_99384cuda3std3__419piecewise_constructE,@object
	.size		_ZN39_INTERNAL_6f0a13f2_4_k_cu_beca3829_99384cuda3std3__419piecewise_constructE,(_ZN39_INTERNAL_6f0a13f2_4_k_cu_beca3829_99384cuda3std3__45__cpo4cendE - _ZN39_INTERNAL_6f0a13f2_4_k_cu_beca3829_99384cuda3std3__419piecewise_constructE)
_ZN39_INTERNAL_6f0a13f2_4_k_cu_beca3829_99384cuda3std3__419piecewise_constructE:
	.zero		1
	.type		_ZN39_INTERNAL_6f0a13f2_4_k_cu_beca3829_99384cuda3std3__45__cpo4cendE,@object
	.size		_ZN39_INTERNAL_6f0a13f2_4_k_cu_beca3829_99384cuda3std3__45__cpo4cendE,(_ZN39_INTERNAL_6f0a13f2_4_k_cu_beca3829_99384cuda3std6ranges3__45__cpo4swapE - _ZN39_INTERNAL_6f0a13f2_4_k_cu_beca3829_99384cuda3std3__45__cpo4cendE)
_ZN39_INTERNAL_6f0a13f2_4_k_cu_beca3829_99384cuda3std3__45__cpo4cendE:
	.zero		1
	.type		_ZN39_INTERNAL_6f0a13f2_4_k_cu_beca3829_99384cuda3std6ranges3__45__cpo4swapE,@object
	.size		_ZN39_INTERNAL_6f0a13f2_4_k_cu_beca3829_99384cuda3std6ranges3__45__cpo4swapE,(.L_11 - _ZN39_INTERNAL_6f0a13f2_4_k_cu_beca3829_99384cuda3std6ranges3__45__cpo4swapE)
_ZN39_INTERNAL_6f0a13f2_4_k_cu_beca3829_99384cuda3std6ranges3__45__cpo4swapE:
	.zero		1
.L_11:


//--------------------- .nv.constant0._ZN7cutlass13device_kernelINS_4gemm6kernel13GemmUniversalIN4cute5tupleIJiiiiEEENS1_10collective13CollectiveMmaINS1_35MainloopSm100TmaUmmaWarpSpecializedILi4ELi2ELi2ENS5_IJNS4_1CILi1EEESB_SB_EEEEENS5_IJNSA_ILi128EEENSA_ILi256EEENSA_ILi32EEEEEEaNS5_IJlSB_lEEEaSI_NS4_8TiledMMAINS4_8MMA_AtomIJNS4_15SM100_MMA_S8_SSIaaiLi128ELi256ELNS4_4UMMA5MajorE0ELSN_0ELNSM_8SaturateE0EEEEEENS4_6LayoutISC_NS5_IJNSA_ILi0EEESS_SS_EEEEENS5_IJNS4_10UnderscoreESV_SV_EEEEENS4_13SM90_TMA_LOADENS4_14ComposedLayoutINS4_7SwizzleILi1ELi4ELi3EEENS4_18smem_ptr_flag_bitsILi8EEENSR_INS5_IJNSA_ILi8EEESG_EEENS5_IJSG_SB_EEEEEEEvNS4_8identityESY_S18_vS19_EENS_8epilogue10collective18CollectiveEpilogueINS1B_23Sm100TmaWarpSpecializedILi4ELi2ELi64ELb0ELb0EEEJSH_NS5_IJNSR_ISE_SB_EENSR_INSA_ILi64EEESB_EEEEEaSI_aSI_NS1B_6fusion15FusionCallbacksIS1F_NS1K_17LinearCombinationIaiaiLNS_15FloatRoundStyleE2EEESH_S1J_JEEENS4_5SM1004TMEM4LOAD26SM100_TMEM_LOAD_32dp32b64xESY_NSZ_INS10_ILi2ELi4ELi3EEES13_NSR_INS5_IJS14_S1H_EEENS5_IJS1H_SB_EEEEEEENS4_39AutoVectorizingCopyWithAssumedAlignmentILi128EEENS4_14SM90_TMA_STOREES1Y_S20_S20_EEEvvEEEEvNT_6ParamsE --------------------------
	.section	.nv.constant0._ZN7cutlass13device_kernelINS_4gemm6kernel13GemmUniversalIN4cute5tupleIJiiiiEEENS1_10collective13CollectiveMmaINS1_35MainloopSm100TmaUmmaWarpSpecializedILi4ELi2ELi2ENS5_IJNS4_1CILi1EEESB_SB_EEEEENS5_IJNSA_ILi128EEENSA_ILi256EEENSA_ILi32EEEEEEaNS5_IJlSB_lEEEaSI_NS4_8TiledMMAINS4_8MMA_AtomIJNS4_15SM100_MMA_S8_SSIaaiLi128ELi256ELNS4_4UMMA5MajorE0ELSN_0ELNSM_8SaturateE0EEEEEENS4_6LayoutISC_NS5_IJNSA_ILi0EEESS_SS_EEEEENS5_IJNS4_10UnderscoreESV_SV_EEEEENS4_13SM90_TMA_LOADENS4_14ComposedLayoutINS4_7SwizzleILi1ELi4ELi3EEENS4_18smem_ptr_flag_bitsILi8EEENSR_INS5_IJNSA_ILi8EEESG_EEENS5_IJSG_SB_EEEEEEEvNS4_8identityESY_S18_vS19_EENS_8epilogue10collective18CollectiveEpilogueINS1B_23Sm100TmaWarpSpecializedILi4ELi2ELi64ELb0ELb0EEEJSH_NS5_IJNSR_ISE_SB_EENSR_INSA_ILi64EEESB_EEEEEaSI_aSI_NS1B_6fusion15FusionCallbacksIS1F_NS1K_17LinearCombinationIaiaiLNS_15FloatRoundStyleE2EEESH_S1J_JEEENS4_5SM1004TMEM4LOAD26SM100_TMEM_LOAD_32dp32b64xESY_NSZ_INS10_ILi2ELi4ELi3EEES13_NSR_INS5_IJS14_S1H_EEENS5_IJS1H_SB_EEEEEEENS4_39AutoVectorizingCopyWithAssumedAlignmentILi128EEENS4_14SM90_TMA_STOREES1Y_S20_S20_EEEvvEEEEvNT_6ParamsE,"a",@progbits
	.sectionflags	@""
	.align	4
.nv.constant0._ZN7cutlass13device_kernelINS_4gemm6kernel13GemmUniversalIN4cute5tupleIJiiiiEEENS1_10collective13CollectiveMmaINS1_35MainloopSm100TmaUmmaWarpSpecializedILi4ELi2ELi2ENS5_IJNS4_1CILi1EEESB_SB_EEEEENS5_IJNSA_ILi128EEENSA_ILi256EEENSA_ILi32EEEEEEaNS5_IJlSB_lEEEaSI_NS4_8TiledMMAINS4_8MMA_AtomIJNS4_15SM100_MMA_S8_SSIaaiLi128ELi256ELNS4_4UMMA5MajorE0ELSN_0ELNSM_8SaturateE0EEEEEENS4_6LayoutISC_NS5_IJNSA_ILi0EEESS_SS_EEEEENS5_IJNS4_10UnderscoreESV_SV_EEEEENS4_13SM90_TMA_LOADENS4_14ComposedLayoutINS4_7SwizzleILi1ELi4ELi3EEENS4_18smem_ptr_flag_bitsILi8EEENSR_INS5_IJNSA_ILi8EEESG_EEENS5_IJSG_SB_EEEEEEEvNS4_8identityESY_S18_vS19_EENS_8epilogue10collective18CollectiveEpilogueINS1B_23Sm100TmaWarpSpecializedILi4ELi2ELi64ELb0ELb0EEEJSH_NS5_IJNSR_ISE_SB_EENSR_INSA_ILi64EEESB_EEEEEaSI_aSI_NS1B_6fusion15FusionCallbacksIS1F_NS1K_17LinearCombinationIaiaiLNS_15FloatRoundStyleE2EEESH_S1J_JEEENS4_5SM1004TMEM4LOAD26SM100_TMEM_LOAD_32dp32b64xESY_NSZ_INS10_ILi2ELi4ELi3EEES13_NSR_INS5_IJS14_S1H_EEENS5_IJS1H_SB_EEEEEEENS4_39AutoVectorizingCopyWithAssumedAlignmentILi128EEENS4_14SM90_TMA_STOREES1Y_S20_S20_EEEvvEEEEvNT_6ParamsE:
	.zero		2944


//--------------------- SYMBOLS --------------------------

	.type		.nv.reservedSmem.offset0,@object
	.size		.nv.reservedSmem.offset0,0x4
	.type		.nv.reservedSmem.cap,@object
	.size		.nv.reservedSmem.cap,0x4
	.type		__assertfail,@function
